	.target	sm_90a

	.elftype	@"ET_EXEC"


//--------------------- .note.nv.tkinfo           --------------------------
	.section	.note.nv.tkinfo,"",@"SHT_NOTE"
	.sectionflags	@"SHF_NOTE_NV_TKINFO"
	.tkinfo
        /*0018*/ 	.word	0x00000002
        /*0030*/ 	.string	""
        /*0030*/ 	.string	"ptxas"
        /*0030*/ 	.string	"Cuda compilation tools, release 13.0, V13.0.88"
        /*0030*/ 	.string	"Build cuda_13.0.r13.0/compiler.36424714_0"
        /*0030*/ 	.string	"-arch sm_90a -m 64 "



//--------------------- .note.nv.cuinfo           --------------------------
	.section	.note.nv.cuinfo,"",@"SHT_NOTE"
	.sectionflags	@"SHF_NOTE_NV_CUINFO"
        /*0018*/ 	.short	0x0002
        /*001a*/ 	.short	0x005a
        /*001c*/ 	.short	0x0082
	.zero		2


//--------------------- .nv.info                  --------------------------
	.section	.nv.info,"",@"SHT_CUDA_INFO"
	.align	4


	//----- nvinfo : EIATTR_REGCOUNT
	.align		4
        /*0000*/ 	.byte	0x04, 0x2f
        /*0002*/ 	.short	(.L_15 - .L_14)
	.align		4
.L_14:
        /*0004*/ 	.word	index@(_ZN7cutlass13device_kernelINS_4gemm6kernel13GemmUniversalIN4cute5tupleIJiiiiEEENS1_10collective13CollectiveMmaINS1_34MainloopSm90TmaGmmaWarpSpecializedILi45ENS5_IJNS4_1CILi1EEESB_SB_EEENS1_32KernelTmaWarpSpecializedPingpongEEENS5_IJNSA_ILi64EEENSA_ILi96EEENSA_ILi16EEEEEENS_6half_tENS5_IJlSB_lEEESJ_SK_NS4_8TiledMMAINS4_8MMA_AtomIJNS4_4SM904GMMA25MMA_64x96x16_F32F16F16_SSILNSO_5MajorE0ELSQ_0ELNSO_7ScaleInE1ELSR_1EEEEEENS4_6LayoutISC_NS5_IJNSA_ILi0EEESV_SV_EEEEENS5_IJNS4_10UnderscoreESY_SY_EEEEENS4_13SM90_TMA_LOADENS4_14ComposedLayoutINS4_7SwizzleILi1ELi4ELi3EEENS4_18smem_ptr_flag_bitsILi16EEENSU_INS5_IJNSA_ILi8EEESH_EEENS5_IJSH_SB_EEEEEEEvNS4_8identityES11_S1B_vS1C_EENS_8epilogue10collective6detail29Sm90TmaWarpSpecializedAdapterINS1F_15DefaultEpilogueISJ_SK_SK_NS1E_6thread17LinearCombinationISJ_Li1EffLNS1J_9ScaleType4KindE0ELNS_15FloatRoundStyleE2ESJ_EENS1_15EpilogueDefaultEEEEEvvEEEEvNT_6ParamsE)
        /*0008*/ 	.word	0x000000a8


	//----- nvinfo : EIATTR_FRAME_SIZE
	.align		4
.L_15:
        /*000c*/ 	.byte	0x04, 0x11
        /*000e*/ 	.short	(.L_17 - .L_16)
	.align		4
.L_16:
        /*0010*/ 	.word	index@(_ZN7cutlass13device_kernelINS_4gemm6kernel13GemmUniversalIN4cute5tupleIJiiiiEEENS1_10collective13CollectiveMmaINS1_34MainloopSm90TmaGmmaWarpSpecializedILi45ENS5_IJNS4_1CILi1EEESB_SB_EEENS1_32KernelTmaWarpSpecializedPingpongEEENS5_IJNSA_ILi64EEENSA_ILi96EEENSA_ILi16EEEEEENS_6half_tENS5_IJlSB_lEEESJ_SK_NS4_8TiledMMAINS4_8MMA_AtomIJNS4_4SM904GMMA25MMA_64x96x16_F32F16F16_SSILNSO_5MajorE0ELSQ_0ELNSO_7ScaleInE1ELSR_1EEEEEENS4_6LayoutISC_NS5_IJNSA_ILi0EEESV_SV_EEEEENS5_IJNS4_10UnderscoreESY_SY_EEEEENS4_13SM90_TMA_LOADENS4_14ComposedLayoutINS4_7SwizzleILi1ELi4ELi3EEENS4_18smem_ptr_flag_bitsILi16EEENSU_INS5_IJNSA_ILi8EEESH_EEENS5_IJSH_SB_EEEEEEEvNS4_8identityES11_S1B_vS1C_EENS_8epilogue10collective6detail29Sm90TmaWarpSpecializedAdapterINS1F_15DefaultEpilogueISJ_SK_SK_NS1E_6thread17LinearCombinationISJ_Li1EffLNS1J_9ScaleType4KindE0ELNS_15FloatRoundStyleE2ESJ_EENS1_15EpilogueDefaultEEEEEvvEEEEvNT_6ParamsE)
        /*0014*/ 	.word	0x00000008


	//----- nvinfo : EIATTR_MIN_STACK_SIZE
	.align		4
.L_17:
        /*0018*/ 	.byte	0x04, 0x12
        /*001a*/ 	.short	(.L_19 - .L_18)
	.align		4
.L_18:
        /*001c*/ 	.word	index@(_ZN7cutlass13device_kernelINS_4gemm6kernel13GemmUniversalIN4cute5tupleIJiiiiEEENS1_10collective13CollectiveMmaINS1_34MainloopSm90TmaGmmaWarpSpecializedILi45ENS5_IJNS4_1CILi1EEESB_SB_EEENS1_32KernelTmaWarpSpecializedPingpongEEENS5_IJNSA_ILi64EEENSA_ILi96EEENSA_ILi16EEEEEENS_6half_tENS5_IJlSB_lEEESJ_SK_NS4_8TiledMMAINS4_8MMA_AtomIJNS4_4SM904GMMA25MMA_64x96x16_F32F16F16_SSILNSO_5MajorE0ELSQ_0ELNSO_7ScaleInE1ELSR_1EEEEEENS4_6LayoutISC_NS5_IJNSA_ILi0EEESV_SV_EEEEENS5_IJNS4_10UnderscoreESY_SY_EEEEENS4_13SM90_TMA_LOADENS4_14ComposedLayoutINS4_7SwizzleILi1ELi4ELi3EEENS4_18smem_ptr_flag_bitsILi16EEENSU_INS5_IJNSA_ILi8EEESH_EEENS5_IJSH_SB_EEEEEEEvNS4_8identityES11_S1B_vS1C_EENS_8epilogue10collective6detail29Sm90TmaWarpSpecializedAdapterINS1F_15DefaultEpilogueISJ_SK_SK_NS1E_6thread17LinearCombinationISJ_Li1EffLNS1J_9ScaleType4KindE0ELNS_15FloatRoundStyleE2ESJ_EENS1_15EpilogueDefaultEEEEEvvEEEEvNT_6ParamsE)
        /*0020*/ 	.word	0x00000008
.L_19:


//--------------------- .nv.compat                --------------------------
	.section	.nv.compat,"",@"SHT_CUDA_COMPAT_INFO"
	.align	4
        /*0000*/ 	.byte	0x02, 0x09, 0x01, 0x00, 0x02, 0x02, 0x04, 0x00, 0x02, 0x05, 0x05, 0x00, 0x03, 0x07, 0x01, 0x01
        /*0010*/ 	.byte	0x02, 0x03, 0x01, 0x00, 0x02, 0x06, 0x01, 0x00, 0x04, 0x0b, 0x08, 0x00, 0x00, 0x00, 0x00, 0x00
        /*0020*/ 	.byte	0x00, 0x00, 0x00, 0x00


//--------------------- .nv.info._ZN7cutlass13device_kernelINS_4gemm6kernel13GemmUniversalIN4cute5tupleIJiiiiEEENS1_10collective13CollectiveMmaINS1_34MainloopSm90TmaGmmaWarpSpecializedILi45ENS5_IJNS4_1CILi1EEESB_SB_EEENS1_32KernelTmaWarpSpecializedPingpongEEENS5_IJNSA_ILi64EEENSA_ILi96EEENSA_ILi16EEEEEENS_6half_tENS5_IJlSB_lEEESJ_SK_NS4_8TiledMMAINS4_8MMA_AtomIJNS4_4SM904GMMA25MMA_64x96x16_F32F16F16_SSILNSO_5MajorE0ELSQ_0ELNSO_7ScaleInE1ELSR_1EEEEEENS4_6LayoutISC_NS5_IJNSA_ILi0EEESV_SV_EEEEENS5_IJNS4_10UnderscoreESY_SY_EEEEENS4_13SM90_TMA_LOADENS4_14ComposedLayoutINS4_7SwizzleILi1ELi4ELi3EEENS4_18smem_ptr_flag_bitsILi16EEENSU_INS5_IJNSA_ILi8EEESH_EEENS5_IJSH_SB_EEEEEEEvNS4_8identityES11_S1B_vS1C_EENS_8epilogue10collective6detail29Sm90TmaWarpSpecializedAdapterINS1F_15DefaultEpilogueISJ_SK_SK_NS1E_6thread17LinearCombinationISJ_Li1EffLNS1J_9ScaleType4KindE0ELNS_15FloatRoundStyleE2ESJ_EENS1_15EpilogueDefaultEEEEEvvEEEEvNT_6ParamsE --------------------------
	.section	.nv.info._ZN7cutlass13device_kernelINS_4gemm6kernel13GemmUniversalIN4cute5tupleIJiiiiEEENS1_10collective13CollectiveMmaINS1_34MainloopSm90TmaGmmaWarpSpecializedILi45ENS5_IJNS4_1CILi1EEESB_SB_EEENS1_32KernelTmaWarpSpecializedPingpongEEENS5_IJNSA_ILi64EEENSA_ILi96EEENSA_ILi16EEEEEENS_6half_tENS5_IJlSB_lEEESJ_SK_NS4_8TiledMMAINS4_8MMA_AtomIJNS4_4SM904GMMA25MMA_64x96x16_F32F16F16_SSILNSO_5MajorE0ELSQ_0ELNSO_7ScaleInE1ELSR_1EEEEEENS4_6LayoutISC_NS5_IJNSA_ILi0EEESV_SV_EEEEENS5_IJNS4_10UnderscoreESY_SY_EEEEENS4_13SM90_TMA_LOADENS4_14ComposedLayoutINS4_7SwizzleILi1ELi4ELi3EEENS4_18smem_ptr_flag_bitsILi16EEENSU_INS5_IJNSA_ILi8EEESH_EEENS5_IJSH_SB_EEEEEEEvNS4_8identityES11_S1B_vS1C_EENS_8epilogue10collective6detail29Sm90TmaWarpSpecializedAdapterINS1F_15DefaultEpilogueISJ_SK_SK_NS1E_6thread17LinearCombinationISJ_Li1EffLNS1J_9ScaleType4KindE0ELNS_15FloatRoundStyleE2ESJ_EENS1_15EpilogueDefaultEEEEEvvEEEEvNT_6ParamsE,"",@"SHT_CUDA_INFO"
	.sectionflags	@""
	.align	4


	//----- nvinfo : EIATTR_CUDA_API_VERSION
	.align		4
        /*0000*/ 	.byte	0x04, 0x37
        /*0002*/ 	.short	(.L_21 - .L_20)
.L_20:
        /*0004*/ 	.word	0x00000082


	//----- nvinfo : EIATTR_KPARAM_INFO
	.align		4
.L_21:
        /*0008*/ 	.byte	0x04, 0x17
        /*000a*/ 	.short	(.L_23 - .L_22)
.L_22:
        /*000c*/ 	.word	0x00000000
        /*0010*/ 	.short	0x0000
        /*0012*/ 	.short	0x0070
        /*0014*/ 	.byte	0x00, 0xf0, 0x01, 0x10


	//----- nvinfo : EIATTR_SPARSE_MMA_MASK
	.align		4
.L_23:
        /*0018*/ 	.byte	0x03, 0x50
        /*001a*/ 	.short	0x0000


	//----- nvinfo : EIATTR_MAXREG_COUNT
	.align		4
        /*001c*/ 	.byte	0x03, 0x1b
        /*001e*/ 	.short	0x00a8


	//----- nvinfo : EIATTR_NUM_BARRIERS
	.align		4
        /*0020*/ 	.byte	0x02, 0x4c
        /*0022*/ 	.byte	0x01
	.zero		1


	//----- nvinfo : EIATTR_EXTERNS
	.align		4
        /*0024*/ 	.byte	0x04, 0x0f
        /*0026*/ 	.short	(.L_25 - .L_24)


	//   ....[0]....
	.align		4
.L_24:
        /*0028*/ 	.word	index@(__assertfail)


	//----- nvinfo : EIATTR_ANNOTATIONS
	.align		4
.L_25:
        /*002c*/ 	.byte	0x04, 0x55
        /*002e*/ 	.short	(.L_27 - .L_26)


	//   ....[0]....
.L_26:
        /*0030*/ 	.word	0x00000001
        /*0034*/ 	.byte	0x20, 0x10, 0x00, 0x00, 0x01, 0x00, 0x00, 0x00, 0x60, 0x17, 0x00, 0x00, 0x01, 0x00, 0x00, 0x00
        /*0044*/ 	.byte	0x90, 0x54, 0x00, 0x00, 0x01, 0x00, 0x00, 0x00, 0x70, 0x60, 0x00, 0x00


	//----- nvinfo : EIATTR_MERCURY_ISA_VERSION
	.align		4
.L_27:
        /*0050*/ 	.byte	0x03, 0x5f
        /*0052*/ 	.short	0x0101


	//----- nvinfo : EIATTR_INT_WARP_WIDE_INSTR_OFFSETS
	.align		4
        /*0054*/ 	.byte	0x04, 0x31
        /*0056*/ 	.short	(.L_29 - .L_28)


	//   ....[0]....
.L_28:
        /*0058*/ 	.word	0x00000940


	//   ....[1]....
        /*005c*/ 	.word	0x00000960


	//   ....[2]....
        /*0060*/ 	.word	0x000009e0


	//   ....[3]....
        /*0064*/ 	.word	0x000009f0


	//   ....[4]....
        /*0068*/ 	.word	0x00000a00


	//   ....[5]....
        /*006c*/ 	.word	0x00000a20


	//   ....[6]....
        /*0070*/ 	.word	0x00000ab0


	//   ....[7]....
        /*0074*/ 	.word	0x00000ad0


	//----- nvinfo : EIATTR_COOP_GROUP_MASK_REGIDS
	.align		4
.L_29:
        /*0078*/ 	.byte	0x04, 0x29
        /*007a*/ 	.short	(.L_31 - .L_30)


	//   ....[0]....
.L_30:
        /*007c*/ 	.word	0xffffffff


	//   ....[1]....
        /*0080*/ 	.word	0xffffffff


	//   ....[2]....
        /*0084*/ 	.word	0xffffffff


	//   ....[3]....
        /*0088*/ 	.word	0xffffffff


	//   ....[4]....
        /*008c*/ 	.word	0xffffffff


	//   ....[5]....
        /*0090*/ 	.word	0xffffffff


	//----- nvinfo : EIATTR_COOP_GROUP_INSTR_OFFSETS
	.align		4
.L_31:
        /*0094*/ 	.byte	0x04, 0x28
        /*0096*/ 	.short	(.L_33 - .L_32)


	//   ....[0]....
.L_32:
        /*0098*/ 	.word	0x00000070


	//   ....[1]....
        /*009c*/ 	.word	0x00000080


	//   ....[2]....
        /*00a0*/ 	.word	0x00000140


	//   ....[3]....
        /*00a4*/ 	.word	0x00000820


	//   ....[4]....
        /*00a8*/ 	.word	0x00000860


	//   ....[5]....
        /*00ac*/ 	.word	0x000008a0


	//----- nvinfo : EIATTR_REG_RECONFIG
	.align		4
.L_33:
        /*00b0*/ 	.byte	0x01, 0x54
	.zero		2


	//----- nvinfo : EIATTR_SYSCALL_OFFSETS
	.align		4
        /*00b4*/ 	.byte	0x04, 0x46
        /*00b6*/ 	.short	(.L_35 - .L_34)


	//   ....[0]....
.L_34:
        /*00b8*/ 	.word	0x00001c60


	//----- nvinfo : EIATTR_MBARRIER_INSTR_OFFSETS
	.align		4
.L_35:
        /*00bc*/ 	.byte	0x04, 0x39
        /*00be*/ 	.short	(.L_37 - .L_36)


	//   ....[0]....
.L_36:
        /*00c0*/ 	.word	0x00000260
        /*00c4*/ 	.word	0x000000ff
        /*00c8*/ 	.word	0x00000000
        /*00cc*/ 	.short	0x0100
        /*00ce*/ 	.byte	0x08
	.zero		1


	//   ....[1]....
        /*00d0*/ 	.word	0x00000270
        /*00d4*/ 	.word	0x000000ff
        /*00d8*/ 	.word	0x00000168
        /*00dc*/ 	.short	0x0100
        /*00de*/ 	.byte	0x08
	.zero		1


	//   ....[2]....
        /*00e0*/ 	.word	0x00000280
        /*00e4*/ 	.word	0x000000ff
        /*00e8*/ 	.word	0x00000008
        /*00ec*/ 	.short	0x0100
        /*00ee*/ 	.byte	0x08
	.zero		1


	//   ....[3]....
        /*00f0*/ 	.word	0x00000290
        /*00f4*/ 	.word	0x000000ff
        /*00f8*/ 	.word	0x00000170
        /*00fc*/ 	.short	0x0100
        /*00fe*/ 	.byte	0x08
	.zero		1


	//   ....[4]....
        /*0100*/ 	.word	0x000002a0
        /*0104*/ 	.word	0x000000ff
        /*0108*/ 	.word	0x00000010
        /*010c*/ 	.short	0x0100
        /*010e*/ 	.byte	0x08
	.zero		1


	//   ....[5]....
        /*0110*/ 	.word	0x000002b0
        /*0114*/ 	.word	0x000000ff
        /*0118*/ 	.word	0x00000178
        /*011c*/ 	.short	0x0100
        /*011e*/ 	.byte	0x08
	.zero		1


	//   ....[6]....
        /*0120*/ 	.word	0x000002c0
        /*0124*/ 	.word	0x000000ff
        /*0128*/ 	.word	0x00000018
        /*012c*/ 	.short	0x0100
        /*012e*/ 	.byte	0x08
	.zero		1


	//   ....[7]....
        /*0130*/ 	.word	0x000002d0
        /*0134*/ 	.word	0x000000ff
        /*0138*/ 	.word	0x00000180
        /*013c*/ 	.short	0x0100
        /*013e*/ 	.byte	0x08
	.zero		1


	//   ....[8]....
        /*0140*/ 	.word	0x000002e0
        /*0144*/ 	.word	0x000000ff
        /*0148*/ 	.word	0x00000020
        /*014c*/ 	.short	0x0100
        /*014e*/ 	.byte	0x08
	.zero		1


	//   ....[9]....
        /*0150*/ 	.word	0x000002f0
        /*0154*/ 	.word	0x000000ff
        /*0158*/ 	.word	0x00000188
        /*015c*/ 	.short	0x0100
        /*015e*/ 	.byte	0x08
	.zero		1


	//   ....[10]....
        /*0160*/ 	.word	0x00000300
        /*0164*/ 	.word	0x000000ff
        /*0168*/ 	.word	0x00000028
        /*016c*/ 	.short	0x0100
        /*016e*/ 	.byte	0x08
	.zero		1


	//   ....[11]....
        /*0170*/ 	.word	0x00000310
        /*0174*/ 	.word	0x000000ff
        /*0178*/ 	.word	0x00000190
        /*017c*/ 	.short	0x0100
        /*017e*/ 	.byte	0x08
	.zero		1


	//   ....[12]....
        /*0180*/ 	.word	0x00000320
        /*0184*/ 	.word	0x000000ff
        /*0188*/ 	.word	0x00000030
        /*018c*/ 	.short	0x0100
        /*018e*/ 	.byte	0x08
	.zero		1


	//   ....[13]....
        /*0190*/ 	.word	0x00000330
        /*0194*/ 	.word	0x000000ff
        /*0198*/ 	.word	0x00000198
        /*019c*/ 	.short	0x0100
        /*019e*/ 	.byte	0x08
	.zero		1


	//   ....[14]....
        /*01a0*/ 	.word	0x00000340
        /*01a4*/ 	.word	0x000000ff
        /*01a8*/ 	.word	0x00000038
        /*01ac*/ 	.short	0x0100
        /*01ae*/ 	.byte	0x08
	.zero		1


	//   ....[15]....
        /*01b0*/ 	.word	0x00000350
        /*01b4*/ 	.word	0x000000ff
        /*01b8*/ 	.word	0x000001a0
        /*01bc*/ 	.short	0x0100
        /*01be*/ 	.byte	0x08
	.zero		1


	//   ....[16]....
        /*01c0*/ 	.word	0x00000360
        /*01c4*/ 	.word	0x000000ff
        /*01c8*/ 	.word	0x00000040
        /*01cc*/ 	.short	0x0100
        /*01ce*/ 	.byte	0x08
	.zero		1


	//   ....[17]....
        /*01d0*/ 	.word	0x00000370
        /*01d4*/ 	.word	0x000000ff
        /*01d8*/ 	.word	0x000001a8
        /*01dc*/ 	.short	0x0100
        /*01de*/ 	.byte	0x08
	.zero		1


	//   ....[18]....
        /*01e0*/ 	.word	0x00000380
        /*01e4*/ 	.word	0x000000ff
        /*01e8*/ 	.word	0x00000048
        /*01ec*/ 	.short	0x0100
        /*01ee*/ 	.byte	0x08
	.zero		1


	//   ....[19]....
        /*01f0*/ 	.word	0x00000390
        /*01f4*/ 	.word	0x000000ff
        /*01f8*/ 	.word	0x000001b0
        /*01fc*/ 	.short	0x0100
        /*01fe*/ 	.byte	0x08
	.zero		1


	//   ....[20]....
        /*0200*/ 	.word	0x000003a0
        /*0204*/ 	.word	0x000000ff
        /*0208*/ 	.word	0x00000050
        /*020c*/ 	.short	0x0100
        /*020e*/ 	.byte	0x08
	.zero		1


	//   ....[21]....
        /*0210*/ 	.word	0x000003b0
        /*0214*/ 	.word	0x000000ff
        /*0218*/ 	.word	0x000001b8
        /*021c*/ 	.short	0x0100
        /*021e*/ 	.byte	0x08
	.zero		1


	//   ....[22]....
        /*0220*/ 	.word	0x000003c0
        /*0224*/ 	.word	0x000000ff
        /*0228*/ 	.word	0x00000058
        /*022c*/ 	.short	0x0100
        /*022e*/ 	.byte	0x08
	.zero		1


	//   ....[23]....
        /*0230*/ 	.word	0x000003d0
        /*0234*/ 	.word	0x000000ff
        /*0238*/ 	.word	0x000001c0
        /*023c*/ 	.short	0x0100
        /*023e*/ 	.byte	0x08
	.zero		1


	//   ....[24]....
        /*0240*/ 	.word	0x000003e0
        /*0244*/ 	.word	0x000000ff
        /*0248*/ 	.word	0x00000060
        /*024c*/ 	.short	0x0100
        /*024e*/ 	.byte	0x08
	.zero		1


	//   ....[25]....
        /*0250*/ 	.word	0x000003f0
        /*0254*/ 	.word	0x000000ff
        /*0258*/ 	.word	0x000001c8
        /*025c*/ 	.short	0x0100
        /*025e*/ 	.byte	0x08
	.zero		1


	//   ....[26]....
        /*0260*/ 	.word	0x00000400
        /*0264*/ 	.word	0x000000ff
        /*0268*/ 	.word	0x00000068
        /*026c*/ 	.short	0x0100
        /*026e*/ 	.byte	0x08
	.zero		1


	//   ....[27]....
        /*0270*/ 	.word	0x00000410
        /*0274*/ 	.word	0x000000ff
        /*0278*/ 	.word	0x000001d0
        /*027c*/ 	.short	0x0100
        /*027e*/ 	.byte	0x08
	.zero		1


	//   ....[28]....
        /*0280*/ 	.word	0x00000420
        /*0284*/ 	.word	0x000000ff
        /*0288*/ 	.word	0x00000070
        /*028c*/ 	.short	0x0100
        /*028e*/ 	.byte	0x08
	.zero		1


	//   ....[29]....
        /*0290*/ 	.word	0x00000430
        /*0294*/ 	.word	0x000000ff
        /*0298*/ 	.word	0x000001d8
        /*029c*/ 	.short	0x0100
        /*029e*/ 	.byte	0x08
	.zero		1


	//   ....[30]....
        /*02a0*/ 	.word	0x00000440
        /*02a4*/ 	.word	0x000000ff
        /*02a8*/ 	.word	0x00000078
        /*02ac*/ 	.short	0x0100
        /*02ae*/ 	.byte	0x08
	.zero		1


	//   ....[31]....
        /*02b0*/ 	.word	0x00000450
        /*02b4*/ 	.word	0x000000ff
        /*02b8*/ 	.word	0x000001e0
        /*02bc*/ 	.short	0x0100
        /*02be*/ 	.byte	0x08
	.zero		1


	//   ....[32]....
        /*02c0*/ 	.word	0x00000460
        /*02c4*/ 	.word	0x000000ff
        /*02c8*/ 	.word	0x00000080
        /*02cc*/ 	.short	0x0100
        /*02ce*/ 	.byte	0x08
	.zero		1


	//   ....[33]....
        /*02d0*/ 	.word	0x00000470
        /*02d4*/ 	.word	0x000000ff
        /*02d8*/ 	.word	0x000001e8
        /*02dc*/ 	.short	0x0100
        /*02de*/ 	.byte	0x08
	.zero		1


	//   ....[34]....
        /*02e0*/ 	.word	0x00000480
        /*02e4*/ 	.word	0x000000ff
        /*02e8*/ 	.word	0x00000088
        /*02ec*/ 	.short	0x0100
        /*02ee*/ 	.byte	0x08
	.zero		1


	//   ....[35]....
        /*02f0*/ 	.word	0x00000490
        /*02f4*/ 	.word	0x000000ff
        /*02f8*/ 	.word	0x000001f0
        /*02fc*/ 	.short	0x0100
        /*02fe*/ 	.byte	0x08
	.zero		1


	//   ....[36]....
        /*0300*/ 	.word	0x000004a0
        /*0304*/ 	.word	0x000000ff
        /*0308*/ 	.word	0x00000090
        /*030c*/ 	.short	0x0100
        /*030e*/ 	.byte	0x08
	.zero		1


	//   ....[37]....
        /*0310*/ 	.word	0x000004b0
        /*0314*/ 	.word	0x000000ff
        /*0318*/ 	.word	0x000001f8
        /*031c*/ 	.short	0x0100
        /*031e*/ 	.byte	0x08
	.zero		1


	//   ....[38]....
        /*0320*/ 	.word	0x000004c0
        /*0324*/ 	.word	0x000000ff
        /*0328*/ 	.word	0x00000098
        /*032c*/ 	.short	0x0100
        /*032e*/ 	.byte	0x08
	.zero		1


	//   ....[39]....
        /*0330*/ 	.word	0x000004d0
        /*0334*/ 	.word	0x000000ff
        /*0338*/ 	.word	0x00000200
        /*033c*/ 	.short	0x0100
        /*033e*/ 	.byte	0x08
	.zero		1


	//   ....[40]....
        /*0340*/ 	.word	0x000004e0
        /*0344*/ 	.word	0x000000ff
        /*0348*/ 	.word	0x000000a0
        /*034c*/ 	.short	0x0100
        /*034e*/ 	.byte	0x08
	.zero		1


	//   ....[41]....
        /*0350*/ 	.word	0x000004f0
        /*0354*/ 	.word	0x000000ff
        /*0358*/ 	.word	0x00000208
        /*035c*/ 	.short	0x0100
        /*035e*/ 	.byte	0x08
	.zero		1


	//   ....[42]....
        /*0360*/ 	.word	0x00000500
        /*0364*/ 	.word	0x000000ff
        /*0368*/ 	.word	0x000000a8
        /*036c*/ 	.short	0x0100
        /*036e*/ 	.byte	0x08
	.zero		1


	//   ....[43]....
        /*0370*/ 	.word	0x00000510
        /*0374*/ 	.word	0x000000ff
        /*0378*/ 	.word	0x00000210
        /*037c*/ 	.short	0x0100
        /*037e*/ 	.byte	0x08
	.zero		1


	//   ....[44]....
        /*0380*/ 	.word	0x00000520
        /*0384*/ 	.word	0x000000ff
        /*0388*/ 	.word	0x000000b0
        /*038c*/ 	.short	0x0100
        /*038e*/ 	.byte	0x08
	.zero		1


	//   ....[45]....
        /*0390*/ 	.word	0x00000530
        /*0394*/ 	.word	0x000000ff
        /*0398*/ 	.word	0x00000218
        /*039c*/ 	.short	0x0100
        /*039e*/ 	.byte	0x08
	.zero		1


	//   ....[46]....
        /*03a0*/ 	.word	0x00000540
        /*03a4*/ 	.word	0x000000ff
        /*03a8*/ 	.word	0x000000b8
        /*03ac*/ 	.short	0x0100
        /*03ae*/ 	.byte	0x08
	.zero		1


	//   ....[47]....
        /*03b0*/ 	.word	0x00000550
        /*03b4*/ 	.word	0x000000ff
        /*03b8*/ 	.word	0x00000220
        /*03bc*/ 	.short	0x0100
        /*03be*/ 	.byte	0x08
	.zero		1


	//   ....[48]....
        /*03c0*/ 	.word	0x00000560
        /*03c4*/ 	.word	0x000000ff
        /*03c8*/ 	.word	0x000000c0
        /*03cc*/ 	.short	0x0100
        /*03ce*/ 	.byte	0x08
	.zero		1


	//   ....[49]....
        /*03d0*/ 	.word	0x00000570
        /*03d4*/ 	.word	0x000000ff
        /*03d8*/ 	.word	0x00000228
        /*03dc*/ 	.short	0x0100
        /*03de*/ 	.byte	0x08
	.zero		1


	//   ....[50]....
        /*03e0*/ 	.word	0x00000580
        /*03e4*/ 	.word	0x000000ff
        /*03e8*/ 	.word	0x000000c8
        /*03ec*/ 	.short	0x0100
        /*03ee*/ 	.byte	0x08
	.zero		1


	//   ....[51]....
        /*03f0*/ 	.word	0x00000590
        /*03f4*/ 	.word	0x000000ff
        /*03f8*/ 	.word	0x00000230
        /*03fc*/ 	.short	0x0100
        /*03fe*/ 	.byte	0x08
	.zero		1


	//   ....[52]....
        /*0400*/ 	.word	0x000005a0
        /*0404*/ 	.word	0x000000ff
        /*0408*/ 	.word	0x000000d0
        /*040c*/ 	.short	0x0100
        /*040e*/ 	.byte	0x08
	.zero		1


	//   ....[53]....
        /*0410*/ 	.word	0x000005b0
        /*0414*/ 	.word	0x000000ff
        /*0418*/ 	.word	0x00000238
        /*041c*/ 	.short	0x0100
        /*041e*/ 	.byte	0x08
	.zero		1


	//   ....[54]....
        /*0420*/ 	.word	0x000005c0
        /*0424*/ 	.word	0x000000ff
        /*0428*/ 	.word	0x000000d8
        /*042c*/ 	.short	0x0100
        /*042e*/ 	.byte	0x08
	.zero		1


	//   ....[55]....
        /*0430*/ 	.word	0x000005d0
        /*0434*/ 	.word	0x000000ff
        /*0438*/ 	.word	0x00000240
        /*043c*/ 	.short	0x0100
        /*043e*/ 	.byte	0x08
	.zero		1


	//   ....[56]....
        /*0440*/ 	.word	0x000005e0
        /*0444*/ 	.word	0x000000ff
        /*0448*/ 	.word	0x000000e0
        /*044c*/ 	.short	0x0100
        /*044e*/ 	.byte	0x08
	.zero		1


	//   ....[57]....
        /*0450*/ 	.word	0x000005f0
        /*0454*/ 	.word	0x000000ff
        /*0458*/ 	.word	0x00000248
        /*045c*/ 	.short	0x0100
        /*045e*/ 	.byte	0x08
	.zero		1


	//   ....[58]....
        /*0460*/ 	.word	0x00000600
        /*0464*/ 	.word	0x000000ff
        /*0468*/ 	.word	0x000000e8
        /*046c*/ 	.short	0x0100
        /*046e*/ 	.byte	0x08
	.zero		1


	//   ....[59]....
        /*0470*/ 	.word	0x00000610
        /*0474*/ 	.word	0x000000ff
        /*0478*/ 	.word	0x00000250
        /*047c*/ 	.short	0x0100
        /*047e*/ 	.byte	0x08
	.zero		1


	//   ....[60]....
        /*0480*/ 	.word	0x00000620
        /*0484*/ 	.word	0x000000ff
        /*0488*/ 	.word	0x000000f0
        /*048c*/ 	.short	0x0100
        /*048e*/ 	.byte	0x08
	.zero		1


	//   ....[61]....
        /*0490*/ 	.word	0x00000630
        /*0494*/ 	.word	0x000000ff
        /*0498*/ 	.word	0x00000258
        /*049c*/ 	.short	0x0100
        /*049e*/ 	.byte	0x08
	.zero		1


	//   ....[62]....
        /*04a0*/ 	.word	0x00000640
        /*04a4*/ 	.word	0x000000ff
        /*04a8*/ 	.word	0x000000f8
        /*04ac*/ 	.short	0x0100
        /*04ae*/ 	.byte	0x08
	.zero		1


	//   ....[63]....
        /*04b0*/ 	.word	0x00000650
        /*04b4*/ 	.word	0x000000ff
        /*04b8*/ 	.word	0x00000260
        /*04bc*/ 	.short	0x0100
        /*04be*/ 	.byte	0x08
	.zero		1


	//   ....[64]....
        /*04c0*/ 	.word	0x00000660
        /*04c4*/ 	.word	0x000000ff
        /*04c8*/ 	.word	0x00000100
        /*04cc*/ 	.short	0x0100
        /*04ce*/ 	.byte	0x08
	.zero		1


	//   ....[65]....
        /*04d0*/ 	.word	0x00000670
        /*04d4*/ 	.word	0x000000ff
        /*04d8*/ 	.word	0x00000268
        /*04dc*/ 	.short	0x0100
        /*04de*/ 	.byte	0x08
	.zero		1


	//   ....[66]....
        /*04e0*/ 	.word	0x00000680
        /*04e4*/ 	.word	0x000000ff
        /*04e8*/ 	.word	0x00000108
        /*04ec*/ 	.short	0x0100
        /*04ee*/ 	.byte	0x08
	.zero		1


	//   ....[67]....
        /*04f0*/ 	.word	0x00000690
        /*04f4*/ 	.word	0x000000ff
        /*04f8*/ 	.word	0x00000270
        /*04fc*/ 	.short	0x0100
        /*04fe*/ 	.byte	0x08
	.zero		1


	//   ....[68]....
        /*0500*/ 	.word	0x000006a0
        /*0504*/ 	.word	0x000000ff
        /*0508*/ 	.word	0x00000110
        /*050c*/ 	.short	0x0100
        /*050e*/ 	.byte	0x08
	.zero		1


	//   ....[69]....
        /*0510*/ 	.word	0x000006b0
        /*0514*/ 	.word	0x000000ff
        /*0518*/ 	.word	0x00000278
        /*051c*/ 	.short	0x0100
        /*051e*/ 	.byte	0x08
	.zero		1


	//   ....[70]....
        /*0520*/ 	.word	0x000006c0
        /*0524*/ 	.word	0x000000ff
        /*0528*/ 	.word	0x00000118
        /*052c*/ 	.short	0x0100
        /*052e*/ 	.byte	0x08
	.zero		1


	//   ....[71]....
        /*0530*/ 	.word	0x000006d0
        /*0534*/ 	.word	0x000000ff
        /*0538*/ 	.word	0x00000280
        /*053c*/ 	.short	0x0100
        /*053e*/ 	.byte	0x08
	.zero		1


	//   ....[72]....
        /*0540*/ 	.word	0x000006e0
        /*0544*/ 	.word	0x000000ff
        /*0548*/ 	.word	0x00000120
        /*054c*/ 	.short	0x0100
        /*054e*/ 	.byte	0x08
	.zero		1


	//   ....[73]....
        /*0550*/ 	.word	0x000006f0
        /*0554*/ 	.word	0x000000ff
        /*0558*/ 	.word	0x00000288
        /*055c*/ 	.short	0x0100
        /*055e*/ 	.byte	0x08
	.zero		1


	//   ....[74]....
        /*0560*/ 	.word	0x00000700
        /*0564*/ 	.word	0x000000ff
        /*0568*/ 	.word	0x00000128
        /*056c*/ 	.short	0x0100
        /*056e*/ 	.byte	0x08
	.zero		1


	//   ....[75]....
        /*0570*/ 	.word	0x00000710
        /*0574*/ 	.word	0x000000ff
        /*0578*/ 	.word	0x00000290
        /*057c*/ 	.short	0x0100
        /*057e*/ 	.byte	0x08
	.zero		1


	//   ....[76]....
        /*0580*/ 	.word	0x00000720
        /*0584*/ 	.word	0x000000ff
        /*0588*/ 	.word	0x00000130
        /*058c*/ 	.short	0x0100
        /*058e*/ 	.byte	0x08
	.zero		1


	//   ....[77]....
        /*0590*/ 	.word	0x00000730
        /*0594*/ 	.word	0x000000ff
        /*0598*/ 	.word	0x00000298
        /*059c*/ 	.short	0x0100
        /*059e*/ 	.byte	0x08
	.zero		1


	//   ....[78]....
        /*05a0*/ 	.word	0x00000740
        /*05a4*/ 	.word	0x000000ff
        /*05a8*/ 	.word	0x00000138
        /*05ac*/ 	.short	0x0100
        /*05ae*/ 	.byte	0x08
	.zero		1


	//   ....[79]....
        /*05b0*/ 	.word	0x00000750
        /*05b4*/ 	.word	0x000000ff
        /*05b8*/ 	.word	0x000002a0
        /*05bc*/ 	.short	0x0100
        /*05be*/ 	.byte	0x08
	.zero		1


	//   ....[80]....
        /*05c0*/ 	.word	0x00000760
        /*05c4*/ 	.word	0x000000ff
        /*05c8*/ 	.word	0x00000140
        /*05cc*/ 	.short	0x0100
        /*05ce*/ 	.byte	0x08
	.zero		1


	//   ....[81]....
        /*05d0*/ 	.word	0x00000770
        /*05d4*/ 	.word	0x000000ff
        /*05d8*/ 	.word	0x000002a8
        /*05dc*/ 	.short	0x0100
        /*05de*/ 	.byte	0x08
	.zero		1


	//   ....[82]....
        /*05e0*/ 	.word	0x00000780
        /*05e4*/ 	.word	0x000000ff
        /*05e8*/ 	.word	0x00000148
        /*05ec*/ 	.short	0x0100
        /*05ee*/ 	.byte	0x08
	.zero		1


	//   ....[83]....
        /*05f0*/ 	.word	0x00000790
        /*05f4*/ 	.word	0x000000ff
        /*05f8*/ 	.word	0x000002b0
        /*05fc*/ 	.short	0x0100
        /*05fe*/ 	.byte	0x08
	.zero		1


	//   ....[84]....
        /*0600*/ 	.word	0x000007a0
        /*0604*/ 	.word	0x000000ff
        /*0608*/ 	.word	0x00000150
        /*060c*/ 	.short	0x0100
        /*060e*/ 	.byte	0x08
	.zero		1


	//   ....[85]....
        /*0610*/ 	.word	0x000007b0
        /*0614*/ 	.word	0x000000ff
        /*0618*/ 	.word	0x000002b8
        /*061c*/ 	.short	0x0100
        /*061e*/ 	.byte	0x08
	.zero		1


	//   ....[86]....
        /*0620*/ 	.word	0x000007c0
        /*0624*/ 	.word	0x000000ff
        /*0628*/ 	.word	0x00000158
        /*062c*/ 	.short	0x0100
        /*062e*/ 	.byte	0x08
	.zero		1


	//   ....[87]....
        /*0630*/ 	.word	0x000007d0
        /*0634*/ 	.word	0x000000ff
        /*0638*/ 	.word	0x000002c0
        /*063c*/ 	.short	0x0100
        /*063e*/ 	.byte	0x08
	.zero		1


	//   ....[88]....
        /*0640*/ 	.word	0x000007e0
        /*0644*/ 	.word	0x000000ff
        /*0648*/ 	.word	0x00000160
        /*064c*/ 	.short	0x0100
        /*064e*/ 	.byte	0x08
	.zero		1


	//   ....[89]....
        /*0650*/ 	.word	0x000007f0
        /*0654*/ 	.word	0x000000ff
        /*0658*/ 	.word	0x000002c8
        /*065c*/ 	.short	0x0100
        /*065e*/ 	.byte	0x08
	.zero		1


	//   ....[90]....
        /*0660*/ 	.word	0x00000b10
        /*0664*/ 	.word	0x000000ff
        /*0668*/ 	.word	0x00000300
        /*066c*/ 	.short	0x0100
        /*066e*/ 	.byte	0x08
	.zero		1


	//   ....[91]....
        /*0670*/ 	.word	0x00000b80
        /*0674*/ 	.word	0x000000ff
        /*0678*/ 	.word	0x00000308
        /*067c*/ 	.short	0x0100
        /*067e*/ 	.byte	0x08
	.zero		1


	//   ....[92]....
        /*0680*/ 	.word	0x00000ba0
        /*0684*/ 	.word	0x000000ff
        /*0688*/ 	.word	0x000002e0
        /*068c*/ 	.short	0x0100
        /*068e*/ 	.byte	0x09
	.zero		1


	//   ....[93]....
        /*0690*/ 	.word	0x00000bb0
        /*0694*/ 	.word	0x000000ff
        /*0698*/ 	.word	0x000002e8
        /*069c*/ 	.short	0x0100
        /*069e*/ 	.byte	0x09
	.zero		1


	//   ....[94]....
        /*06a0*/ 	.word	0x00000bc0
        /*06a4*/ 	.word	0x000000ff
        /*06a8*/ 	.word	0x000002f0
        /*06ac*/ 	.short	0x0100
        /*06ae*/ 	.byte	0x09
	.zero		1


	//   ....[95]....
        /*06b0*/ 	.word	0x00000bd0
        /*06b4*/ 	.word	0x000000ff
        /*06b8*/ 	.word	0x000002f8
        /*06bc*/ 	.short	0x0100
        /*06be*/ 	.byte	0x09
	.zero		1


	//   ....[96]....
        /*06c0*/ 	.word	0x00001b20
        /*06c4*/ 	.word	0x000000ff
        /*06c8*/ 	.word	0xfffffff8
        /*06cc*/ 	.short	0x010a
        /*06ce*/ 	.byte	0x2c
	.zero		1


	//   ....[97]....
        /*06d0*/ 	.word	0x00001ce0
        /*06d4*/ 	.word	0x00000003
        /*06d8*/ 	.word	0x00000000
        /*06dc*/ 	.short	0x010a
        /*06de*/ 	.byte	0x3f
	.zero		1


	//   ....[98]....
        /*06e0*/ 	.word	0x00001d20
        /*06e4*/ 	.word	0x00000003
        /*06e8*/ 	.word	0x00000000
        /*06ec*/ 	.short	0x010a
        /*06ee*/ 	.byte	0x3f
	.zero		1


	//   ....[99]....
        /*06f0*/ 	.word	0x00001eb0
        /*06f4*/ 	.word	0x000000ff
        /*06f8*/ 	.word	0x00000000
        /*06fc*/ 	.short	0x010a
        /*06fe*/ 	.byte	0x04
	.zero		1


	//   ....[100]....
        /*0700*/ 	.word	0x00001ef0
        /*0704*/ 	.word	0x000000ff
        /*0708*/ 	.word	0x00000000
        /*070c*/ 	.short	0x010a
        /*070e*/ 	.byte	0x04
	.zero		1


	//   ....[101]....
        /*0710*/ 	.word	0x00001fe0
        /*0714*/ 	.word	0x000000ff
        /*0718*/ 	.word	0x00000000
        /*071c*/ 	.short	0x0101
        /*071e*/ 	.byte	0x04
	.zero		1


	//   ....[102]....
        /*0720*/ 	.word	0x000020e0
        /*0724*/ 	.word	0x00000003
        /*0728*/ 	.word	0x00000000
        /*072c*/ 	.short	0x0101
        /*072e*/ 	.byte	0x30
	.zero		1


	//   ....[103]....
        /*0730*/ 	.word	0x000021d0
        /*0734*/ 	.word	0x000000ff
        /*0738*/ 	.word	0x00000000
        /*073c*/ 	.short	0x0101
        /*073e*/ 	.byte	0x04
	.zero		1


	//   ....[104]....
        /*0740*/ 	.word	0x00002240
        /*0744*/ 	.word	0x000000ff
        /*0748*/ 	.word	0x00000008
        /*074c*/ 	.short	0x010a
        /*074e*/ 	.byte	0x2c
	.zero		1


	//   ....[105]....
        /*0750*/ 	.word	0x000054d0
        /*0754*/ 	.word	0x00000000
        /*0758*/ 	.word	0x00000000
        /*075c*/ 	.short	0x0101
        /*075e*/ 	.byte	0x30
	.zero		1


	//   ....[106]....
        /*0760*/ 	.word	0x00005de0
        /*0764*/ 	.word	0x0000000b
        /*0768*/ 	.word	0x00000168
        /*076c*/ 	.short	0x010a
        /*076e*/ 	.byte	0x3f
	.zero		1


	//   ....[107]....
        /*0770*/ 	.word	0x000061d0
        /*0774*/ 	.word	0x00000006
        /*0778*/ 	.word	0x00000308
        /*077c*/ 	.short	0x0101
        /*077e*/ 	.byte	0x3f
	.zero		1


	//   ....[108]....
        /*0780*/ 	.word	0x000068e0
        /*0784*/ 	.word	0x00000007
        /*0788*/ 	.word	0x00000000
        /*078c*/ 	.short	0x010a
        /*078e*/ 	.byte	0x3f
	.zero		1


	//   ....[109]....
        /*0790*/ 	.word	0x00006960
        /*0794*/ 	.word	0x00000006
        /*0798*/ 	.word	0x00000000
        /*079c*/ 	.short	0x010a
        /*079e*/ 	.byte	0x3f
	.zero		1


	//   ....[110]....
        /*07a0*/ 	.word	0x000069f0
        /*07a4*/ 	.word	0x00000007
        /*07a8*/ 	.word	0x00000000
        /*07ac*/ 	.short	0x010a
        /*07ae*/ 	.byte	0x3f
	.zero		1


	//   ....[111]....
        /*07b0*/ 	.word	0x00006a80
        /*07b4*/ 	.word	0x00000006
        /*07b8*/ 	.word	0x00000000
        /*07bc*/ 	.short	0x010a
        /*07be*/ 	.byte	0x3f
	.zero		1


	//   ....[112]....
        /*07c0*/ 	.word	0x00006b10
        /*07c4*/ 	.word	0x00000007
        /*07c8*/ 	.word	0x00000000
        /*07cc*/ 	.short	0x010a
        /*07ce*/ 	.byte	0x3f
	.zero		1


	//   ....[113]....
        /*07d0*/ 	.word	0x00006ba0
        /*07d4*/ 	.word	0x00000006
        /*07d8*/ 	.word	0x00000000
        /*07dc*/ 	.short	0x010a
        /*07de*/ 	.byte	0x3f
	.zero		1


	//   ....[114]....
        /*07e0*/ 	.word	0x00006c30
        /*07e4*/ 	.word	0x00000007
        /*07e8*/ 	.word	0x00000000
        /*07ec*/ 	.short	0x010a
        /*07ee*/ 	.byte	0x3f
	.zero		1


	//   ....[115]....
        /*07f0*/ 	.word	0x00006cc0
        /*07f4*/ 	.word	0x00000006
        /*07f8*/ 	.word	0x00000000
        /*07fc*/ 	.short	0x010a
        /*07fe*/ 	.byte	0x3f
	.zero		1


	//   ....[116]....
        /*0800*/ 	.word	0x00006d50
        /*0804*/ 	.word	0x00000007
        /*0808*/ 	.word	0x00000000
        /*080c*/ 	.short	0x010a
        /*080e*/ 	.byte	0x3f
	.zero		1


	//   ....[117]....
        /*0810*/ 	.word	0x00006de0
        /*0814*/ 	.word	0x00000006
        /*0818*/ 	.word	0x00000000
        /*081c*/ 	.short	0x010a
        /*081e*/ 	.byte	0x3f
	.zero		1


	//   ....[118]....
        /*0820*/ 	.word	0x00006e70
        /*0824*/ 	.word	0x00000007
        /*0828*/ 	.word	0x00000000
        /*082c*/ 	.short	0x010a
        /*082e*/ 	.byte	0x3f
	.zero		1


	//   ....[119]....
        /*0830*/ 	.word	0x00006f00
        /*0834*/ 	.word	0x00000006
        /*0838*/ 	.word	0x00000000
        /*083c*/ 	.short	0x010a
        /*083e*/ 	.byte	0x3f
	.zero		1


	//   ....[120]....
        /*0840*/ 	.word	0x00006f90
        /*0844*/ 	.word	0x00000007
        /*0848*/ 	.word	0x00000000
        /*084c*/ 	.short	0x010a
        /*084e*/ 	.byte	0x3f
	.zero		1


	//   ....[121]....
        /*0850*/ 	.word	0x00007020
        /*0854*/ 	.word	0x00000006
        /*0858*/ 	.word	0x00000000
        /*085c*/ 	.short	0x010a
        /*085e*/ 	.byte	0x3f
	.zero		1


	//   ....[122]....
        /*0860*/ 	.word	0x000070b0
        /*0864*/ 	.word	0x00000007
        /*0868*/ 	.word	0x00000000
        /*086c*/ 	.short	0x010a
        /*086e*/ 	.byte	0x3f
	.zero		1


	//   ....[123]....
        /*0870*/ 	.word	0x00007140
        /*0874*/ 	.word	0x00000006
        /*0878*/ 	.word	0x00000000
        /*087c*/ 	.short	0x010a
        /*087e*/ 	.byte	0x3f
	.zero		1


	//   ....[124]....
        /*0880*/ 	.word	0x000071d0
        /*0884*/ 	.word	0x00000007
        /*0888*/ 	.word	0x00000000
        /*088c*/ 	.short	0x010a
        /*088e*/ 	.byte	0x3f
	.zero		1


	//   ....[125]....
        /*0890*/ 	.word	0x00007260
        /*0894*/ 	.word	0x00000006
        /*0898*/ 	.word	0x00000000
        /*089c*/ 	.short	0x010a
        /*089e*/ 	.byte	0x3f
	.zero		1


	//   ....[126]....
        /*08a0*/ 	.word	0x000072f0
        /*08a4*/ 	.word	0x00000007
        /*08a8*/ 	.word	0x00000000
        /*08ac*/ 	.short	0x010a
        /*08ae*/ 	.byte	0x3f
	.zero		1


	//   ....[127]....
        /*08b0*/ 	.word	0x00007380
        /*08b4*/ 	.word	0x00000006
        /*08b8*/ 	.word	0x00000000
        /*08bc*/ 	.short	0x010a
        /*08be*/ 	.byte	0x3f
	.zero		1


	//   ....[128]....
        /*08c0*/ 	.word	0x00007410
        /*08c4*/ 	.word	0x00000007
        /*08c8*/ 	.word	0x00000000
        /*08cc*/ 	.short	0x010a
        /*08ce*/ 	.byte	0x3f
	.zero		1


	//   ....[129]....
        /*08d0*/ 	.word	0x000074a0
        /*08d4*/ 	.word	0x00000006
        /*08d8*/ 	.word	0x00000000
        /*08dc*/ 	.short	0x010a
        /*08de*/ 	.byte	0x3f
	.zero		1


	//   ....[130]....
        /*08e0*/ 	.word	0x00007530
        /*08e4*/ 	.word	0x00000007
        /*08e8*/ 	.word	0x00000000
        /*08ec*/ 	.short	0x010a
        /*08ee*/ 	.byte	0x3f
	.zero		1


	//   ....[131]....
        /*08f0*/ 	.word	0x000075c0
        /*08f4*/ 	.word	0x00000006
        /*08f8*/ 	.word	0x00000000
        /*08fc*/ 	.short	0x010a
        /*08fe*/ 	.byte	0x3f
	.zero		1


	//   ....[132]....
        /*0900*/ 	.word	0x00007650
        /*0904*/ 	.word	0x00000007
        /*0908*/ 	.word	0x00000000
        /*090c*/ 	.short	0x010a
        /*090e*/ 	.byte	0x3f
	.zero		1


	//   ....[133]....
        /*0910*/ 	.word	0x000076e0
        /*0914*/ 	.word	0x00000006
        /*0918*/ 	.word	0x00000000
        /*091c*/ 	.short	0x010a
        /*091e*/ 	.byte	0x3f
	.zero		1


	//   ....[134]....
        /*0920*/ 	.word	0x00007770
        /*0924*/ 	.word	0x00000007
        /*0928*/ 	.word	0x00000000
        /*092c*/ 	.short	0x010a
        /*092e*/ 	.byte	0x3f
	.zero		1


	//   ....[135]....
        /*0930*/ 	.word	0x00007800
        /*0934*/ 	.word	0x00000006
        /*0938*/ 	.word	0x00000000
        /*093c*/ 	.short	0x010a
        /*093e*/ 	.byte	0x3f
	.zero		1


	//   ....[136]....
        /*0940*/ 	.word	0x00007890
        /*0944*/ 	.word	0x00000007
        /*0948*/ 	.word	0x00000000
        /*094c*/ 	.short	0x010a
        /*094e*/ 	.byte	0x3f
	.zero		1


	//   ....[137]....
        /*0950*/ 	.word	0x00007920
        /*0954*/ 	.word	0x00000006
        /*0958*/ 	.word	0x00000000
        /*095c*/ 	.short	0x010a
        /*095e*/ 	.byte	0x3f
	.zero		1


	//   ....[138]....
        /*0960*/ 	.word	0x000079b0
        /*0964*/ 	.word	0x00000007
        /*0968*/ 	.word	0x00000000
        /*096c*/ 	.short	0x010a
        /*096e*/ 	.byte	0x3f
	.zero		1


	//   ....[139]....
        /*0970*/ 	.word	0x00007a40
        /*0974*/ 	.word	0x00000006
        /*0978*/ 	.word	0x00000000
        /*097c*/ 	.short	0x010a
        /*097e*/ 	.byte	0x3f
	.zero		1


	//   ....[140]....
        /*0980*/ 	.word	0x00007ad0
        /*0984*/ 	.word	0x00000007
        /*0988*/ 	.word	0x00000000
        /*098c*/ 	.short	0x010a
        /*098e*/ 	.byte	0x3f
	.zero		1


	//   ....[141]....
        /*0990*/ 	.word	0x00007b60
        /*0994*/ 	.word	0x00000006
        /*0998*/ 	.word	0x00000000
        /*099c*/ 	.short	0x010a
        /*099e*/ 	.byte	0x3f
	.zero		1


	//   ....[142]....
        /*09a0*/ 	.word	0x00007bf0
        /*09a4*/ 	.word	0x00000007
        /*09a8*/ 	.word	0x00000000
        /*09ac*/ 	.short	0x010a
        /*09ae*/ 	.byte	0x3f
	.zero		1


	//   ....[143]....
        /*09b0*/ 	.word	0x00007c80
        /*09b4*/ 	.word	0x00000006
        /*09b8*/ 	.word	0x00000000
        /*09bc*/ 	.short	0x010a
        /*09be*/ 	.byte	0x3f
	.zero		1


	//   ....[144]....
        /*09c0*/ 	.word	0x00007d10
        /*09c4*/ 	.word	0x00000007
        /*09c8*/ 	.word	0x00000000
        /*09cc*/ 	.short	0x010a
        /*09ce*/ 	.byte	0x3f
	.zero		1


	//   ....[145]....
        /*09d0*/ 	.word	0x00007da0
        /*09d4*/ 	.word	0x00000006
        /*09d8*/ 	.word	0x00000000
        /*09dc*/ 	.short	0x010a
        /*09de*/ 	.byte	0x3f
	.zero		1


	//   ....[146]....
        /*09e0*/ 	.word	0x00007e30
        /*09e4*/ 	.word	0x00000007
        /*09e8*/ 	.word	0x00000000
        /*09ec*/ 	.short	0x010a
        /*09ee*/ 	.byte	0x3f
	.zero		1


	//   ....[147]....
        /*09f0*/ 	.word	0x00007ec0
        /*09f4*/ 	.word	0x00000006
        /*09f8*/ 	.word	0x00000000
        /*09fc*/ 	.short	0x010a
        /*09fe*/ 	.byte	0x3f
	.zero		1


	//   ....[148]....
        /*0a00*/ 	.word	0x00007f50
        /*0a04*/ 	.word	0x00000007
        /*0a08*/ 	.word	0x00000000
        /*0a0c*/ 	.short	0x010a
        /*0a0e*/ 	.byte	0x3f
	.zero		1


	//   ....[149]....
        /*0a10*/ 	.word	0x00007fe0
        /*0a14*/ 	.word	0x00000006
        /*0a18*/ 	.word	0x00000000
        /*0a1c*/ 	.short	0x010a
        /*0a1e*/ 	.byte	0x3f
	.zero		1


	//   ....[150]....
        /*0a20*/ 	.word	0x00008070
        /*0a24*/ 	.word	0x00000007
        /*0a28*/ 	.word	0x00000000
        /*0a2c*/ 	.short	0x010a
        /*0a2e*/ 	.byte	0x3f
	.zero		1


	//   ....[151]....
        /*0a30*/ 	.word	0x00008100
        /*0a34*/ 	.word	0x00000006
        /*0a38*/ 	.word	0x00000000
        /*0a3c*/ 	.short	0x010a
        /*0a3e*/ 	.byte	0x3f
	.zero		1


	//   ....[152]....
        /*0a40*/ 	.word	0x00008190
        /*0a44*/ 	.word	0x00000005
        /*0a48*/ 	.word	0x00000000
        /*0a4c*/ 	.short	0x010a
        /*0a4e*/ 	.byte	0x3f
	.zero		1


	//   ....[153]....
        /*0a50*/ 	.word	0x00008200
        /*0a54*/ 	.word	0x00000003
        /*0a58*/ 	.word	0xfffffff8
        /*0a5c*/ 	.short	0x010a
        /*0a5e*/ 	.byte	0x3f
	.zero		1


	//   ....[154]....
        /*0a60*/ 	.word	0x00008250
        /*0a64*/ 	.word	0x00000003
        /*0a68*/ 	.word	0x00000000
        /*0a6c*/ 	.short	0x010a
        /*0a6e*/ 	.byte	0x3f
	.zero		1


	//   ....[155]....
        /*0a70*/ 	.word	0x000082b0
        /*0a74*/ 	.word	0x00000004
        /*0a78*/ 	.word	0x00000000
        /*0a7c*/ 	.short	0x010a
        /*0a7e*/ 	.byte	0x3f
	.zero		1


	//   ....[156]....
        /*0a80*/ 	.word	0x00008310
        /*0a84*/ 	.word	0x00000003
        /*0a88*/ 	.word	0x00000008
        /*0a8c*/ 	.short	0x010a
        /*0a8e*/ 	.byte	0x3f
	.zero		1


	//   ....[157]....
        /*0a90*/ 	.word	0x000083e0
        /*0a94*/ 	.word	0x0000000b
        /*0a98*/ 	.word	0x00000168
        /*0a9c*/ 	.short	0x010a
        /*0a9e*/ 	.byte	0x3f
	.zero		1


	//   ....[158]....
        /*0aa0*/ 	.word	0x000084b0
        /*0aa4*/ 	.word	0x00000007
        /*0aa8*/ 	.word	0x00000000
        /*0aac*/ 	.short	0x010a
        /*0aae*/ 	.byte	0x3f
	.zero		1


	//   ....[159]....
        /*0ab0*/ 	.word	0x00008500
        /*0ab4*/ 	.word	0x00000006
        /*0ab8*/ 	.word	0x00000000
        /*0abc*/ 	.short	0x010a
        /*0abe*/ 	.byte	0x3f
	.zero		1


	//   ....[160]....
        /*0ac0*/ 	.word	0x00008550
        /*0ac4*/ 	.word	0x00000007
        /*0ac8*/ 	.word	0x00000000
        /*0acc*/ 	.short	0x010a
        /*0ace*/ 	.byte	0x3f
	.zero		1


	//   ....[161]....
        /*0ad0*/ 	.word	0x000085a0
        /*0ad4*/ 	.word	0x00000006
        /*0ad8*/ 	.word	0x00000000
        /*0adc*/ 	.short	0x010a
        /*0ade*/ 	.byte	0x3f
	.zero		1


	//   ....[162]....
        /*0ae0*/ 	.word	0x000085f0
        /*0ae4*/ 	.word	0x00000007
        /*0ae8*/ 	.word	0x00000000
        /*0aec*/ 	.short	0x010a
        /*0aee*/ 	.byte	0x3f
	.zero		1


	//   ....[163]....
        /*0af0*/ 	.word	0x00008640
        /*0af4*/ 	.word	0x00000006
        /*0af8*/ 	.word	0x00000000
        /*0afc*/ 	.short	0x010a
        /*0afe*/ 	.byte	0x3f
	.zero		1


	//   ....[164]....
        /*0b00*/ 	.word	0x00008690
        /*0b04*/ 	.word	0x00000007
        /*0b08*/ 	.word	0x00000000
        /*0b0c*/ 	.short	0x010a
        /*0b0e*/ 	.byte	0x3f
	.zero		1


	//   ....[165]....
        /*0b10*/ 	.word	0x000086e0
        /*0b14*/ 	.word	0x00000006
        /*0b18*/ 	.word	0x00000000
        /*0b1c*/ 	.short	0x010a
        /*0b1e*/ 	.byte	0x3f
	.zero		1


	//   ....[166]....
        /*0b20*/ 	.word	0x00008730
        /*0b24*/ 	.word	0x00000007
        /*0b28*/ 	.word	0x00000000
        /*0b2c*/ 	.short	0x010a
        /*0b2e*/ 	.byte	0x3f
	.zero		1


	//   ....[167]....
        /*0b30*/ 	.word	0x00008780
        /*0b34*/ 	.word	0x00000006
        /*0b38*/ 	.word	0x00000000
        /*0b3c*/ 	.short	0x010a
        /*0b3e*/ 	.byte	0x3f
	.zero		1


	//   ....[168]....
        /*0b40*/ 	.word	0x000087d0
        /*0b44*/ 	.word	0x00000007
        /*0b48*/ 	.word	0x00000000
        /*0b4c*/ 	.short	0x010a
        /*0b4e*/ 	.byte	0x3f
	.zero		1


	//   ....[169]....
        /*0b50*/ 	.word	0x00008820
        /*0b54*/ 	.word	0x00000006
        /*0b58*/ 	.word	0x00000000
        /*0b5c*/ 	.short	0x010a
        /*0b5e*/ 	.byte	0x3f
	.zero		1


	//   ....[170]....
        /*0b60*/ 	.word	0x00008870
        /*0b64*/ 	.word	0x00000007
        /*0b68*/ 	.word	0x00000000
        /*0b6c*/ 	.short	0x010a
        /*0b6e*/ 	.byte	0x3f
	.zero		1


	//   ....[171]....
        /*0b70*/ 	.word	0x000088c0
        /*0b74*/ 	.word	0x00000006
        /*0b78*/ 	.word	0x00000000
        /*0b7c*/ 	.short	0x010a
        /*0b7e*/ 	.byte	0x3f
	.zero		1


	//   ....[172]....
        /*0b80*/ 	.word	0x00008910
        /*0b84*/ 	.word	0x00000007
        /*0b88*/ 	.word	0x00000000
        /*0b8c*/ 	.short	0x010a
        /*0b8e*/ 	.byte	0x3f
	.zero		1


	//   ....[173]....
        /*0b90*/ 	.word	0x00008960
        /*0b94*/ 	.word	0x00000006
        /*0b98*/ 	.word	0x00000000
        /*0b9c*/ 	.short	0x010a
        /*0b9e*/ 	.byte	0x3f
	.zero		1


	//   ....[174]....
        /*0ba0*/ 	.word	0x000089b0
        /*0ba4*/ 	.word	0x00000007
        /*0ba8*/ 	.word	0x00000000
        /*0bac*/ 	.short	0x010a
        /*0bae*/ 	.byte	0x3f
	.zero		1


	//   ....[175]....
        /*0bb0*/ 	.word	0x00008a00
        /*0bb4*/ 	.word	0x00000006
        /*0bb8*/ 	.word	0x00000000
        /*0bbc*/ 	.short	0x010a
        /*0bbe*/ 	.byte	0x3f
	.zero		1


	//   ....[176]....
        /*0bc0*/ 	.word	0x00008a50
        /*0bc4*/ 	.word	0x00000007
        /*0bc8*/ 	.word	0x00000000
        /*0bcc*/ 	.short	0x010a
        /*0bce*/ 	.byte	0x3f
	.zero		1


	//   ....[177]....
        /*0bd0*/ 	.word	0x00008aa0
        /*0bd4*/ 	.word	0x00000006
        /*0bd8*/ 	.word	0x00000000
        /*0bdc*/ 	.short	0x010a
        /*0bde*/ 	.byte	0x3f
	.zero		1


	//   ....[178]....
        /*0be0*/ 	.word	0x00008af0
        /*0be4*/ 	.word	0x00000007
        /*0be8*/ 	.word	0x00000000
        /*0bec*/ 	.short	0x010a
        /*0bee*/ 	.byte	0x3f
	.zero		1


	//   ....[179]....
        /*0bf0*/ 	.word	0x00008b40
        /*0bf4*/ 	.word	0x00000006
        /*0bf8*/ 	.word	0x00000000
        /*0bfc*/ 	.short	0x010a
        /*0bfe*/ 	.byte	0x3f
	.zero		1


	//   ....[180]....
        /*0c00*/ 	.word	0x00008b90
        /*0c04*/ 	.word	0x00000007
        /*0c08*/ 	.word	0x00000000
        /*0c0c*/ 	.short	0x010a
        /*0c0e*/ 	.byte	0x3f
	.zero		1


	//   ....[181]....
        /*0c10*/ 	.word	0x00008be0
        /*0c14*/ 	.word	0x00000006
        /*0c18*/ 	.word	0x00000000
        /*0c1c*/ 	.short	0x010a
        /*0c1e*/ 	.byte	0x3f
	.zero		1


	//   ....[182]....
        /*0c20*/ 	.word	0x00008c30
        /*0c24*/ 	.word	0x00000007
        /*0c28*/ 	.word	0x00000000
        /*0c2c*/ 	.short	0x010a
        /*0c2e*/ 	.byte	0x3f
	.zero		1


	//   ....[183]....
        /*0c30*/ 	.word	0x00008c80
        /*0c34*/ 	.word	0x00000006
        /*0c38*/ 	.word	0x00000000
        /*0c3c*/ 	.short	0x010a
        /*0c3e*/ 	.byte	0x3f
	.zero		1


	//   ....[184]....
        /*0c40*/ 	.word	0x00008cd0
        /*0c44*/ 	.word	0x00000007
        /*0c48*/ 	.word	0x00000000
        /*0c4c*/ 	.short	0x010a
        /*0c4e*/ 	.byte	0x3f
	.zero		1


	//   ....[185]....
        /*0c50*/ 	.word	0x00008d20
        /*0c54*/ 	.word	0x00000006
        /*0c58*/ 	.word	0x00000000
        /*0c5c*/ 	.short	0x010a
        /*0c5e*/ 	.byte	0x3f
	.zero		1


	//   ....[186]....
        /*0c60*/ 	.word	0x00008d70
        /*0c64*/ 	.word	0x00000007
        /*0c68*/ 	.word	0x00000000
        /*0c6c*/ 	.short	0x010a
        /*0c6e*/ 	.byte	0x3f
	.zero		1


	//   ....[187]....
        /*0c70*/ 	.word	0x00008dc0
        /*0c74*/ 	.word	0x00000006
        /*0c78*/ 	.word	0x00000000
        /*0c7c*/ 	.short	0x010a
        /*0c7e*/ 	.byte	0x3f
	.zero		1


	//   ....[188]....
        /*0c80*/ 	.word	0x00008e10
        /*0c84*/ 	.word	0x00000007
        /*0c88*/ 	.word	0x00000000
        /*0c8c*/ 	.short	0x010a
        /*0c8e*/ 	.byte	0x3f
	.zero		1


	//   ....[189]....
        /*0c90*/ 	.word	0x00008e60
        /*0c94*/ 	.word	0x00000006
        /*0c98*/ 	.word	0x00000000
        /*0c9c*/ 	.short	0x010a
        /*0c9e*/ 	.byte	0x3f
	.zero		1


	//   ....[190]....
        /*0ca0*/ 	.word	0x00008eb0
        /*0ca4*/ 	.word	0x00000007
        /*0ca8*/ 	.word	0x00000000
        /*0cac*/ 	.short	0x010a
        /*0cae*/ 	.byte	0x3f
	.zero		1


	//   ....[191]....
        /*0cb0*/ 	.word	0x00008f00
        /*0cb4*/ 	.word	0x00000006
        /*0cb8*/ 	.word	0x00000000
        /*0cbc*/ 	.short	0x010a
        /*0cbe*/ 	.byte	0x3f
	.zero		1


	//   ....[192]....
        /*0cc0*/ 	.word	0x00008f50
        /*0cc4*/ 	.word	0x00000007
        /*0cc8*/ 	.word	0x00000000
        /*0ccc*/ 	.short	0x010a
        /*0cce*/ 	.byte	0x3f
	.zero		1


	//   ....[193]....
        /*0cd0*/ 	.word	0x00008fa0
        /*0cd4*/ 	.word	0x00000006
        /*0cd8*/ 	.word	0x00000000
        /*0cdc*/ 	.short	0x010a
        /*0cde*/ 	.byte	0x3f
	.zero		1


	//   ....[194]....
        /*0ce0*/ 	.word	0x00008ff0
        /*0ce4*/ 	.word	0x00000007
        /*0ce8*/ 	.word	0x00000000
        /*0cec*/ 	.short	0x010a
        /*0cee*/ 	.byte	0x3f
	.zero		1


	//   ....[195]....
        /*0cf0*/ 	.word	0x00009040
        /*0cf4*/ 	.word	0x00000006
        /*0cf8*/ 	.word	0x00000000
        /*0cfc*/ 	.short	0x010a
        /*0cfe*/ 	.byte	0x3f
	.zero		1


	//   ....[196]....
        /*0d00*/ 	.word	0x00009090
        /*0d04*/ 	.word	0x00000007
        /*0d08*/ 	.word	0x00000000
        /*0d0c*/ 	.short	0x010a
        /*0d0e*/ 	.byte	0x3f
	.zero		1


	//   ....[197]....
        /*0d10*/ 	.word	0x000090e0
        /*0d14*/ 	.word	0x00000006
        /*0d18*/ 	.word	0x00000000
        /*0d1c*/ 	.short	0x010a
        /*0d1e*/ 	.byte	0x3f
	.zero		1


	//   ....[198]....
        /*0d20*/ 	.word	0x00009130
        /*0d24*/ 	.word	0x00000007
        /*0d28*/ 	.word	0x00000000
        /*0d2c*/ 	.short	0x010a
        /*0d2e*/ 	.byte	0x3f
	.zero		1


	//   ....[199]....
        /*0d30*/ 	.word	0x00009180
        /*0d34*/ 	.word	0x00000006
        /*0d38*/ 	.word	0x00000000
        /*0d3c*/ 	.short	0x010a
        /*0d3e*/ 	.byte	0x3f
	.zero		1


	//   ....[200]....
        /*0d40*/ 	.word	0x000091d0
        /*0d44*/ 	.word	0x00000007
        /*0d48*/ 	.word	0x00000000
        /*0d4c*/ 	.short	0x010a
        /*0d4e*/ 	.byte	0x3f
	.zero		1


	//   ....[201]....
        /*0d50*/ 	.word	0x00009220
        /*0d54*/ 	.word	0x00000006
        /*0d58*/ 	.word	0x00000000
        /*0d5c*/ 	.short	0x010a
        /*0d5e*/ 	.byte	0x3f
	.zero		1


	//----- nvinfo : EIATTR_NUM_MBARRIERS
	.align		4
.L_37:
        /*0d60*/ 	.byte	0x03, 0x38
        /*0d62*/ 	.short	0x0060


	//----- nvinfo : EIATTR_EXIT_INSTR_OFFSETS
	.align		4
        /*0d64*/ 	.byte	0x04, 0x1c
        /*0d66*/ 	.short	(.L_39 - .L_38)


	//   ....[0]....
.L_38:
        /*0d68*/ 	.word	0x000016f0


	//   ....[1]....
        /*0d6c*/ 	.word	0x00001750


	//   ....[2]....
        /*0d70*/ 	.word	0x00005b10


	//   ....[3]....
        /*0d74*/ 	.word	0x00005b40


	//   ....[4]....
        /*0d78*/ 	.word	0x000081e0


	//----- nvinfo : EIATTR_MAX_THREADS
	.align		4
.L_39:
        /*0d7c*/ 	.byte	0x04, 0x05
        /*0d7e*/ 	.short	(.L_41 - .L_40)
.L_40:
        /*0d80*/ 	.word	0x00000180
        /*0d84*/ 	.word	0x00000001
        /*0d88*/ 	.word	0x00000001


	//----- nvinfo : EIATTR_CRS_STACK_SIZE
	.align		4
.L_41:
        /*0d8c*/ 	.byte	0x04, 0x1e
        /*0d8e*/ 	.short	(.L_43 - .L_42)
.L_42:
        /*0d90*/ 	.word	0x00000000


	//----- nvinfo : EIATTR_CBANK_PARAM_SIZE
	.align		4
.L_43:
        /*0d94*/ 	.byte	0x03, 0x19
        /*0d96*/ 	.short	0x0470


	//----- nvinfo : EIATTR_PARAM_CBANK
	.align		4
        /*0d98*/ 	.byte	0x04, 0x0a
        /*0d9a*/ 	.short	(.L_45 - .L_44)
	.align		4
.L_44:
        /*0d9c*/ 	.word	index@(.nv.constant0._ZN7cutlass13device_kernelINS_4gemm6kernel13GemmUniversalIN4cute5tupleIJiiiiEEENS1_10collective13CollectiveMmaINS1_34MainloopSm90TmaGmmaWarpSpecializedILi45ENS5_IJNS4_1CILi1EEESB_SB_EEENS1_32KernelTmaWarpSpecializedPingpongEEENS5_IJNSA_ILi64EEENSA_ILi96EEENSA_ILi16EEEEEENS_6half_tENS5_IJlSB_lEEESJ_SK_NS4_8TiledMMAINS4_8MMA_AtomIJNS4_4SM904GMMA25MMA_64x96x16_F32F16F16_SSILNSO_5MajorE0ELSQ_0ELNSO_7ScaleInE1ELSR_1EEEEEENS4_6LayoutISC_NS5_IJNSA_ILi0EEESV_SV_EEEEENS5_IJNS4_10UnderscoreESY_SY_EEEEENS4_13SM90_TMA_LOADENS4_14ComposedLayoutINS4_7SwizzleILi1ELi4ELi3EEENS4_18smem_ptr_flag_bitsILi16EEENSU_INS5_IJNSA_ILi8EEESH_EEENS5_IJSH_SB_EEEEEEEvNS4_8identityES11_S1B_vS1C_EENS_8epilogue10collective6detail29Sm90TmaWarpSpecializedAdapterINS1F_15DefaultEpilogueISJ_SK_SK_NS1E_6thread17LinearCombinationISJ_Li1EffLNS1J_9ScaleType4KindE0ELNS_15FloatRoundStyleE2ESJ_EENS1_15EpilogueDefaultEEEEEvvEEEEvNT_6ParamsE)
        /*0da0*/ 	.short	0x0210
        /*0da2*/ 	.short	0x0470


	//----- nvinfo : EIATTR_SW_WAR
	.align		4
.L_45:
        /*0da4*/ 	.byte	0x04, 0x36
        /*0da6*/ 	.short	(.L_47 - .L_46)
.L_46:
        /*0da8*/ 	.word	0x00000008
.L_47:


//--------------------- .nv.callgraph             --------------------------
	.section	.nv.callgraph,"",@"SHT_CUDA_CALLGRAPH"
	.align	4
	.sectionentsize	8
	.align		4
        /*0000*/ 	.word	0x00000000
	.align		4
        /*0004*/ 	.word	0xffffffff
	.align		4
        /*0008*/ 	.word	index@(_ZN7cutlass13device_kernelINS_4gemm6kernel13GemmUniversalIN4cute5tupleIJiiiiEEENS1_10collective13CollectiveMmaINS1_34MainloopSm90TmaGmmaWarpSpecializedILi45ENS5_IJNS4_1CILi1EEESB_SB_EEENS1_32KernelTmaWarpSpecializedPingpongEEENS5_IJNSA_ILi64EEENSA_ILi96EEENSA_ILi16EEEEEENS_6half_tENS5_IJlSB_lEEESJ_SK_NS4_8TiledMMAINS4_8MMA_AtomIJNS4_4SM904GMMA25MMA_64x96x16_F32F16F16_SSILNSO_5MajorE0ELSQ_0ELNSO_7ScaleInE1ELSR_1EEEEEENS4_6LayoutISC_NS5_IJNSA_ILi0EEESV_SV_EEEEENS5_IJNS4_10UnderscoreESY_SY_EEEEENS4_13SM90_TMA_LOADENS4_14ComposedLayoutINS4_7SwizzleILi1ELi4ELi3EEENS4_18smem_ptr_flag_bitsILi16EEENSU_INS5_IJNSA_ILi8EEESH_EEENS5_IJSH_SB_EEEEEEEvNS4_8identityES11_S1B_vS1C_EENS_8epilogue10collective6detail29Sm90TmaWarpSpecializedAdapterINS1F_15DefaultEpilogueISJ_SK_SK_NS1E_6thread17LinearCombinationISJ_Li1EffLNS1J_9ScaleType4KindE0ELNS_15FloatRoundStyleE2ESJ_EENS1_15EpilogueDefaultEEEEEvvEEEEvNT_6ParamsE)
	.align		4
        /*000c*/ 	.word	index@(__assertfail)
	.align		4
        /*0010*/ 	.word	0x00000000
	.align		4
        /*0014*/ 	.word	0xfffffffe
	.align		4
        /*0018*/ 	.word	0x00000000
	.align		4
        /*001c*/ 	.word	0xfffffffd
	.align		4
        /*0020*/ 	.word	0x00000000
	.align		4
        /*0024*/ 	.word	0xfffffffc


//--------------------- .nv.constant4             --------------------------
	.section	.nv.constant4,"a",@progbits
	.align	8
	.align		8
.nv.constant4:
        /*0000*/ 	.dword	__assertfail
	.align		8
        /*0008*/ 	.dword	__unnamed_1
	.align		8
        /*0010*/ 	.dword	_ZN40_INTERNAL_7841f723_4_k_cu_ef356c1e_136244cuda3std3__45__cpo5beginE
	.align		8
        /*0018*/ 	.dword	_ZN40_INTERNAL_7841f723_4_k_cu_ef356c1e_136244cuda3std3__45__cpo3endE
	.align		8
        /*0020*/ 	.dword	_ZN40_INTERNAL_7841f723_4_k_cu_ef356c1e_136244cuda3std3__45__cpo6cbeginE
	.align		8
        /*0028*/ 	.dword	_ZN40_INTERNAL_7841f723_4_k_cu_ef356c1e_136244cuda3std3__45__cpo4cendE
	.align		8
        /*0030*/ 	.dword	_ZN40_INTERNAL_7841f723_4_k_cu_ef356c1e_136244cuda3std3__442_GLOBAL__N__7841f723_4_k_cu_ef356c1e_136246ignoreE
	.align		8
        /*0038*/ 	.dword	_ZN40_INTERNAL_7841f723_4_k_cu_ef356c1e_136244cuda3std3__419piecewise_constructE
	.align		8
        /*0040*/ 	.dword	_ZN40_INTERNAL_7841f723_4_k_cu_ef356c1e_136244cuda3std3__48in_placeE
	.align		8
        /*0048*/ 	.dword	_ZN40_INTERNAL_7841f723_4_k_cu_ef356c1e_136244cuda3std6ranges3__45__cpo4swapE
	.align		8
        /*0050*/ 	.dword	_ZN40_INTERNAL_7841f723_4_k_cu_ef356c1e_136244cuda3std6ranges3__45__cpo9iter_moveE
	.align		8
        /*0058*/ 	.dword	_ZN40_INTERNAL_7841f723_4_k_cu_ef356c1e_136244cute7productE
	.align		8
        /*0060*/ 	.dword	_ZN40_INTERNAL_7841f723_4_k_cu_ef356c1e_136244cute1_E
	.align		8
        /*0068*/ 	.dword	$str$22
	.align		8
        /*0070*/ 	.dword	$str$23


//--------------------- .text._ZN7cutlass13device_kernelINS_4gemm6kernel13GemmUniversalIN4cute5tupleIJiiiiEEENS1_10collective13CollectiveMmaINS1_34MainloopSm90TmaGmmaWarpSpecializedILi45ENS5_IJNS4_1CILi1EEESB_SB_EEENS1_32KernelTmaWarpSpecializedPingpongEEENS5_IJNSA_ILi64EEENSA_ILi96EEENSA_ILi16EEEEEENS_6half_tENS5_IJlSB_lEEESJ_SK_NS4_8TiledMMAINS4_8MMA_AtomIJNS4_4SM904GMMA25MMA_64x96x16_F32F16F16_SSILNSO_5MajorE0ELSQ_0ELNSO_7ScaleInE1ELSR_1EEEEEENS4_6LayoutISC_NS5_IJNSA_ILi0EEESV_SV_EEEEENS5_IJNS4_10UnderscoreESY_SY_EEEEENS4_13SM90_TMA_LOADENS4_14ComposedLayoutINS4_7SwizzleILi1ELi4ELi3EEENS4_18smem_ptr_flag_bitsILi16EEENSU_INS5_IJNSA_ILi8EEESH_EEENS5_IJSH_SB_EEEEEEEvNS4_8identityES11_S1B_vS1C_EENS_8epilogue10collective6detail29Sm90TmaWarpSpecializedAdapterINS1F_15DefaultEpilogueISJ_SK_SK_NS1E_6thread17LinearCombinationISJ_Li1EffLNS1J_9ScaleType4KindE0ELNS_15FloatRoundStyleE2ESJ_EENS1_15EpilogueDefaultEEEEEvvEEEEvNT_6ParamsE --------------------------
	.section	.text._ZN7cutlass13device_kernelINS_4gemm6kernel13GemmUniversalIN4cute5tupleIJiiiiEEENS1_10collective13CollectiveMmaINS1_34MainloopSm90TmaGmmaWarpSpecializedILi45ENS5_IJNS4_1CILi1EEESB_SB_EEENS1_32KernelTmaWarpSpecializedPingpongEEENS5_IJNSA_ILi64EEENSA_ILi96EEENSA_ILi16EEEEEENS_6half_tENS5_IJlSB_lEEESJ_SK_NS4_8TiledMMAINS4_8MMA_AtomIJNS4_4SM904GMMA25MMA_64x96x16_F32F16F16_SSILNSO_5MajorE0ELSQ_0ELNSO_7ScaleInE1ELSR_1EEEEEENS4_6LayoutISC_NS5_IJNSA_ILi0EEESV_SV_EEEEENS5_IJNS4_10UnderscoreESY_SY_EEEEENS4_13SM90_TMA_LOADENS4_14ComposedLayoutINS4_7SwizzleILi1ELi4ELi3EEENS4_18smem_ptr_flag_bitsILi16EEENSU_INS5_IJNSA_ILi8EEESH_EEENS5_IJSH_SB_EEEEEEEvNS4_8identityES11_S1B_vS1C_EENS_8epilogue10collective6detail29Sm90TmaWarpSpecializedAdapterINS1F_15DefaultEpilogueISJ_SK_SK_NS1E_6thread17LinearCombinationISJ_Li1EffLNS1J_9ScaleType4KindE0ELNS_15FloatRoundStyleE2ESJ_EENS1_15EpilogueDefaultEEEEEvvEEEEvNT_6ParamsE,"ax",@progbits
	.align	128
.text._ZN7cutlass13device_kernelINS_4gemm6kernel13GemmUniversalIN4cute5tupleIJiiiiEEENS1_10collective13CollectiveMmaINS1_34MainloopSm90TmaGmmaWarpSpecializedILi45ENS5_IJNS4_1CILi1EEESB_SB_EEENS1_32KernelTmaWarpSpecializedPingpongEEENS5_IJNSA_ILi64EEENSA_ILi96EEENSA_ILi16EEEEEENS_6half_tENS5_IJlSB_lEEESJ_SK_NS4_8TiledMMAINS4_8MMA_AtomIJNS4_4SM904GMMA25MMA_64x96x16_F32F16F16_SSILNSO_5MajorE0ELSQ_0ELNSO_7ScaleInE1ELSR_1EEEEEENS4_6LayoutISC_NS5_IJNSA_ILi0EEESV_SV_EEEEENS5_IJNS4_10UnderscoreESY_SY_EEEEENS4_13SM90_TMA_LOADENS4_14ComposedLayoutINS4_7SwizzleILi1ELi4ELi3EEENS4_18smem_ptr_flag_bitsILi16EEENSU_INS5_IJNSA_ILi8EEESH_EEENS5_IJSH_SB_EEEEEEEvNS4_8identityES11_S1B_vS1C_EENS_8epilogue10collective6detail29Sm90TmaWarpSpecializedAdapterINS1F_15DefaultEpilogueISJ_SK_SK_NS1E_6thread17LinearCombinationISJ_Li1EffLNS1J_9ScaleType4KindE0ELNS_15FloatRoundStyleE2ESJ_EENS1_15EpilogueDefaultEEEEEvvEEEEvNT_6ParamsE:
        .type           _ZN7cutlass13device_kernelINS_4gemm6kernel13GemmUniversalIN4cute5tupleIJiiiiEEENS1_10collective13CollectiveMmaINS1_34MainloopSm90TmaGmmaWarpSpecializedILi45ENS5_IJNS4_1CILi1EEESB_SB_EEENS1_32KernelTmaWarpSpecializedPingpongEEENS5_IJNSA_ILi64EEENSA_ILi96EEENSA_ILi16EEEEEENS_6half_tENS5_IJlSB_lEEESJ_SK_NS4_8TiledMMAINS4_8MMA_AtomIJNS4_4SM904GMMA25MMA_64x96x16_F32F16F16_SSILNSO_5MajorE0ELSQ_0ELNSO_7ScaleInE1ELSR_1EEEEEENS4_6LayoutISC_NS5_IJNSA_ILi0EEESV_SV_EEEEENS5_IJNS4_10UnderscoreESY_SY_EEEEENS4_13SM90_TMA_LOADENS4_14ComposedLayoutINS4_7SwizzleILi1ELi4ELi3EEENS4_18smem_ptr_flag_bitsILi16EEENSU_INS5_IJNSA_ILi8EEESH_EEENS5_IJSH_SB_EEEEEEEvNS4_8identityES11_S1B_vS1C_EENS_8epilogue10collective6detail29Sm90TmaWarpSpecializedAdapterINS1F_15DefaultEpilogueISJ_SK_SK_NS1E_6thread17LinearCombinationISJ_Li1EffLNS1J_9ScaleType4KindE0ELNS_15FloatRoundStyleE2ESJ_EENS1_15EpilogueDefaultEEEEEvvEEEEvNT_6ParamsE,@function
        .size           _ZN7cutlass13device_kernelINS_4gemm6kernel13GemmUniversalIN4cute5tupleIJiiiiEEENS1_10collective13CollectiveMmaINS1_34MainloopSm90TmaGmmaWarpSpecializedILi45ENS5_IJNS4_1CILi1EEESB_SB_EEENS1_32KernelTmaWarpSpecializedPingpongEEENS5_IJNSA_ILi64EEENSA_ILi96EEENSA_ILi16EEEEEENS_6half_tENS5_IJlSB_lEEESJ_SK_NS4_8TiledMMAINS4_8MMA_AtomIJNS4_4SM904GMMA25MMA_64x96x16_F32F16F16_SSILNSO_5MajorE0ELSQ_0ELNSO_7ScaleInE1ELSR_1EEEEEENS4_6LayoutISC_NS5_IJNSA_ILi0EEESV_SV_EEEEENS5_IJNS4_10UnderscoreESY_SY_EEEEENS4_13SM90_TMA_LOADENS4_14ComposedLayoutINS4_7SwizzleILi1ELi4ELi3EEENS4_18smem_ptr_flag_bitsILi16EEENSU_INS5_IJNSA_ILi8EEESH_EEENS5_IJSH_SB_EEEEEEEvNS4_8identityES11_S1B_vS1C_EENS_8epilogue10collective6detail29Sm90TmaWarpSpecializedAdapterINS1F_15DefaultEpilogueISJ_SK_SK_NS1E_6thread17LinearCombinationISJ_Li1EffLNS1J_9ScaleType4KindE0ELNS_15FloatRoundStyleE2ESJ_EENS1_15EpilogueDefaultEEEEEvvEEEEvNT_6ParamsE,(.L_x_248 - _ZN7cutlass13device_kernelINS_4gemm6kernel13GemmUniversalIN4cute5tupleIJiiiiEEENS1_10collective13CollectiveMmaINS1_34MainloopSm90TmaGmmaWarpSpecializedILi45ENS5_IJNS4_1CILi1EEESB_SB_EEENS1_32KernelTmaWarpSpecializedPingpongEEENS5_IJNSA_ILi64EEENSA_ILi96EEENSA_ILi16EEEEEENS_6half_tENS5_IJlSB_lEEESJ_SK_NS4_8TiledMMAINS4_8MMA_AtomIJNS4_4SM904GMMA25MMA_64x96x16_F32F16F16_SSILNSO_5MajorE0ELSQ_0ELNSO_7ScaleInE1ELSR_1EEEEEENS4_6LayoutISC_NS5_IJNSA_ILi0EEESV_SV_EEEEENS5_IJNS4_10UnderscoreESY_SY_EEEEENS4_13SM90_TMA_LOADENS4_14ComposedLayoutINS4_7SwizzleILi1ELi4ELi3EEENS4_18smem_ptr_flag_bitsILi16EEENSU_INS5_IJNSA_ILi8EEESH_EEENS5_IJSH_SB_EEEEEEEvNS4_8identityES11_S1B_vS1C_EENS_8epilogue10collective6detail29Sm90TmaWarpSpecializedAdapterINS1F_15DefaultEpilogueISJ_SK_SK_NS1E_6thread17LinearCombinationISJ_Li1EffLNS1J_9ScaleType4KindE0ELNS_15FloatRoundStyleE2ESJ_EENS1_15EpilogueDefaultEEEEEvvEEEEvNT_6ParamsE)
        .other          _ZN7cutlass13device_kernelINS_4gemm6kernel13GemmUniversalIN4cute5tupleIJiiiiEEENS1_10collective13CollectiveMmaINS1_34MainloopSm90TmaGmmaWarpSpecializedILi45ENS5_IJNS4_1CILi1EEESB_SB_EEENS1_32KernelTmaWarpSpecializedPingpongEEENS5_IJNSA_ILi64EEENSA_ILi96EEENSA_ILi16EEEEEENS_6half_tENS5_IJlSB_lEEESJ_SK_NS4_8TiledMMAINS4_8MMA_AtomIJNS4_4SM904GMMA25MMA_64x96x16_F32F16F16_SSILNSO_5MajorE0ELSQ_0ELNSO_7ScaleInE1ELSR_1EEEEEENS4_6LayoutISC_NS5_IJNSA_ILi0EEESV_SV_EEEEENS5_IJNS4_10UnderscoreESY_SY_EEEEENS4_13SM90_TMA_LOADENS4_14ComposedLayoutINS4_7SwizzleILi1ELi4ELi3EEENS4_18smem_ptr_flag_bitsILi16EEENSU_INS5_IJNSA_ILi8EEESH_EEENS5_IJSH_SB_EEEEEEEvNS4_8identityES11_S1B_vS1C_EENS_8epilogue10collective6detail29Sm90TmaWarpSpecializedAdapterINS1F_15DefaultEpilogueISJ_SK_SK_NS1E_6thread17LinearCombinationISJ_Li1EffLNS1J_9ScaleType4KindE0ELNS_15FloatRoundStyleE2ESJ_EENS1_15EpilogueDefaultEEEEEvvEEEEvNT_6ParamsE,@"STO_CUDA_ENTRY STV_DEFAULT"
_ZN7cutlass13device_kernelINS_4gemm6kernel13GemmUniversalIN4cute5tupleIJiiiiEEENS1_10collective13CollectiveMmaINS1_34MainloopSm90TmaGmmaWarpSpecializedILi45ENS5_IJNS4_1CILi1EEESB_SB_EEENS1_32KernelTmaWarpSpecializedPingpongEEENS5_IJNSA_ILi64EEENSA_ILi96EEENSA_ILi16EEEEEENS_6half_tENS5_IJlSB_lEEESJ_SK_NS4_8TiledMMAINS4_8MMA_AtomIJNS4_4SM904GMMA25MMA_64x96x16_F32F16F16_SSILNSO_5MajorE0ELSQ_0ELNSO_7ScaleInE1ELSR_1EEEEEENS4_6LayoutISC_NS5_IJNSA_ILi0EEESV_SV_EEEEENS5_IJNS4_10UnderscoreESY_SY_EEEEENS4_13SM90_TMA_LOADENS4_14ComposedLayoutINS4_7SwizzleILi1ELi4ELi3EEENS4_18smem_ptr_flag_bitsILi16EEENSU_INS5_IJNSA_ILi8EEESH_EEENS5_IJSH_SB_EEEEEEEvNS4_8identityES11_S1B_vS1C_EENS_8epilogue10collective6detail29Sm90TmaWarpSpecializedAdapterINS1F_15DefaultEpilogueISJ_SK_SK_NS1E_6thread17LinearCombinationISJ_Li1EffLNS1J_9ScaleType4KindE0ELNS_15FloatRoundStyleE2ESJ_EENS1_15EpilogueDefaultEEEEEvvEEEEvNT_6ParamsE:
[----:B------:R-:W0:Y:S02]  /*0000*/  LDC R1, c[0x0][0x28] ;  /* 0x00000a00ff017b82 */ /* 0x000e240000000800 */
[----:B0-----:R-:W-:Y:S01]  /*0010*/  VIADD R1, R1, 0xfffffff8 ;  /* 0xfffffff801017836 */ /* 0x001fe20000000000 */
[----:B------:R-:W0:Y:S01]  /*0020*/  S2R R4, SR_TID.X ;  /* 0x0000000000047919 */ /* 0x000e220000002100 */
[----:B------:R-:W-:Y:S01]  /*0030*/  ELECT P0, URZ, PT ;  /* 0x00000000003f782f */ /* 0x000fe20003800000 */
[----:B------:R-:W-:Y:S01]  /*0040*/  BSSY B0, `(.L_x_0) ;  /* 0x000000f000007945 */ /* 0x000fe20003800000 */
[--C-:B0-----:R-:W-:Y:S02]  /*0050*/  SHF.R.U32.HI R0, RZ, 0x5, R4.reuse ;  /* 0x00000005ff007819 */ /* 0x101fe40000011604 */
[----:B------:R-:W-:-:S03]  /*0060*/  SHF.R.U32.HI R5, RZ, 0x7, R4 ;  /* 0x00000007ff057819 */ /* 0x000fc60000011604 */
[----:B------:R-:W0:Y:S04]  /*0070*/  SHFL.IDX PT, R2, R0, RZ, 0x1f ;  /* 0x00001fff00027589 */ /* 0x000e2800000e0000 */
[----:B------:R1:W2:Y:S01]  /*0080*/  SHFL.IDX PT, R7, R5, RZ, 0x1f ;  /* 0x00001fff05077589 */ /* 0x0002a200000e0000 */
[----:B0-----:R-:W-:-:S13]  /*0090*/  ISETP.NE.OR P0, PT, R2, RZ, !P0 ;  /* 0x000000ff0200720c */ /* 0x001fda0004705670 */
[----:B-12---:R-:W-:Y:S05]  /*00a0*/  @P0 BRA `(.L_x_1) ;  /* 0x0000000000200947 */ /* 0x006fea0003800000 */
[----:B------:R-:W-:Y:S02]  /*00b0*/  ULDC.64 UR4, c[0x0][0x198] ;  /* 0x0000660000047ab9 */ /* 0x000fe40000000a00 */
[----:B------:R-:W-:Y:S02]  /*00c0*/  UIADD3 UR6, UP0, UR4, 0xf0, URZ ;  /* 0x000000f004067890 */ /* 0x000fe4000ff1e03f */
[----:B------:R-:W-:Y:S02]  /*00d0*/  UIADD3 UR4, UP1, UR4, 0x1f0, URZ ;  /* 0x000001f004047890 */ /* 0x000fe4000ff3e03f */
[----:B------:R-:W-:Y:S02]  /*00e0*/  UIADD3.X UR7, URZ, UR5, URZ, UP0, !UPT ;  /* 0x000000053f077290 */ /* 0x000fe400087fe43f */
[----:B------:R-:W-:-:S07]  /*00f0*/  UIADD3.X UR5, URZ, UR5, URZ, UP1, !UPT ;  /* 0x000000053f057290 */ /* 0x000fce0008ffe43f */
[----:B------:R0:W-:Y:S02]  /*0100*/  UTMACCTL.PF [UR6] ;  /* 0x00000000060079b9 */ /* 0x0001e40008040000 */
[----:B------:R0:W-:Y:S02]  /*0110*/  UTMACCTL.PF [UR4] ;  /* 0x00000000040079b9 */ /* 0x0001e40008040000 */
[----:B0-----:R-:W-:Y:S01]  /*0120*/  NOP ;  /* 0x0000000000007918 */ /* 0x001fe20000000000 */
.L_x_1:
[----:B------:R-:W-:Y:S05]  /*0130*/  BSYNC B0 ;  /* 0x0000000000007941 */ /* 0x000fea0003800000 */
.L_x_0:
[----:B------:R-:W0:Y:S02]  /*0140*/  SHFL.IDX PT, R3, R0, RZ, 0x1f ;  /* 0x00001fff00037589 */ /* 0x000e2400000e0000 */
[----:B0-----:R-:W-:-:S13]  /*0150*/  ISETP.NE.AND P0, PT, R3, RZ, PT ;  /* 0x000000ff0300720c */ /* 0x001fda0003f05270 */
[----:B------:R-:W-:Y:S05]  /*0160*/  @P0 BRA `(.L_x_2) ;  /* 0x0000000400ac0947 */ /* 0x000fea0003800000 */
[----:B------:R-:W-:Y:S01]  /*0170*/  ELECT P0, URZ, PT ;  /* 0x00000000003f782f */ /* 0x000fe20003800000 */
[----:B------:R-:W-:-:S12]  /*0180*/  BSSY B0, `(.L_x_2) ;  /* 0x0000069000007945 */ /* 0x000fd80003800000 */
[----:B------:R-:W-:Y:S05]  /*0190*/  @!P0 BRA `(.L_x_3) ;  /* 0x00000004009c8947 */ /* 0x000fea0003800000 */
[----:B------:R-:W0:Y:S01]  /*01a0*/  S2UR UR8, SR_CgaCtaId ;  /* 0x00000000000879c3 */ /* 0x000e220000008800 */
[----:B------:R-:W-:Y:S01]  /*01b0*/  UMOV UR4, 0x400 ;  /* 0x0000040000047882 */ /* 0x000fe20000000000 */
[----:B------:R-:W-:Y:S01]  /*01c0*/  UMOV UR5, 0x1 ;  /* 0x0000000100057882 */ /* 0x000fe20000000000 */
[----:B------:R-:W-:Y:S02]  /*01d0*/  UMOV UR6, 0x80 ;  /* 0x0000008000067882 */ /* 0x000fe40000000000 */
[----:B------:R-:W-:-:S04]  /*01e0*/  UIADD3 UR6, -UR6, 0x100000, URZ ;  /* 0x0010000006067890 */ /* 0x000fc8000fffe13f */
[----:B------:R-:W-:Y:S02]  /*01f0*/  USHF.L.U32 UR7, UR6, 0xb, URZ ;  /* 0x0000000b06077899 */ /* 0x000fe4000800063f */
[----:B------:R-:W-:Y:S02]  /*0200*/  USHF.L.U32 UR6, UR6, 0x1, URZ ;  /* 0x0000000106067899 */ /* 0x000fe4000800063f */
[----:B0-----:R-:W-:Y:S02]  /*0210*/  ULEA UR8, UR8, UR4, 0x18 ;  /* 0x0000000408087291 */ /* 0x001fe4000f8ec03f */
[----:B------:R-:W-:-:S04]  /*0220*/  UIADD3 UR4, -UR5, 0x100000, URZ ;  /* 0x0010000005047890 */ /* 0x000fc8000fffe13f */
[----:B------:R-:W-:Y:S02]  /*0230*/  USHF.L.U32 UR5, UR4, 0xb, URZ ;  /* 0x0000000b04057899 */ /* 0x000fe4000800063f */
[----:B------:R-:W-:Y:S01]  /*0240*/  USHF.L.U32 UR4, UR4, 0x1, URZ ;  /* 0x0000000104047899 */ /* 0x000fe2000800063f */
[----:B------:R-:W0:Y:S11]  /*0250*/  FENCE.VIEW.ASYNC.S ;  /* 0x00000000000073c6 */ /* 0x000e360000000000 */
[----:B0-----:R0:W1:Y:S01]  /*0260*/  SYNCS.EXCH.64 URZ, [UR8], UR4 ;  /* 0x00000004083f75b2 */ /* 0x0010620008000100 */
[----:B------:R0:W2:Y:S01]  /*0270*/  SYNCS.EXCH.64 URZ, [UR8+0x168], UR6 ;  /* 0x00016806083f75b2 */ /* 0x0000a20008000100 */
[----:B------:R0:W3:Y:S01]  /*0280*/  SYNCS.EXCH.64 URZ, [UR8+0x8], UR4 ;  /* 0x00000804083f75b2 */ /* 0x0000e20008000100 */
[----:B------:R0:W4:Y:S01]  /*0290*/  SYNCS.EXCH.64 URZ, [UR8+0x170], UR6 ;  /* 0x00017006083f75b2 */ /* 0x0001220008000100 */
[----:B------:R0:W0:Y:S01]  /*02a0*/  SYNCS.EXCH.64 URZ, [UR8+0x10], UR4 ;  /* 0x00001004083f75b2 */ /* 0x0000220008000100 */
        /* <DEDUP_REMOVED lines=85> */
[----:B-1234-:R-:W-:Y:S01]  /*0800*/  NOP ;  /* 0x0000000000007918 */ /* 0x01efe20000000000 */
.L_x_3:
[----:B0-----:R-:W-:Y:S05]  /*0810*/  BSYNC B0 ;  /* 0x0000000000007941 */ /* 0x001fea0003800000 */
.L_x_2:
[----:B------:R-:W0:Y:S01]  /*0820*/  SHFL.IDX PT, R6, R0, RZ, 0x1f ;  /* 0x00001fff00067589 */ /* 0x000e2200000e0000 */
[----:B------:R-:W-:Y:S01]  /*0830*/  ELECT P0, URZ, PT ;  /* 0x00000000003f782f */ /* 0x000fe20003800000 */
[----:B------:R-:W-:Y:S01]  /*0840*/  NOP ;  /* 0x0000000000007918 */ /* 0x000fe20000000000 */
[----:B------:R-:W-:Y:S01]  /*0850*/  ELECT P1, URZ, PT ;  /* 0x00000000003f782f */ /* 0x000fe20003820000 */
[----:B------:R-:W1:Y:S01]  /*0860*/  SHFL.IDX PT, R3, R0, RZ, 0x1f ;  /* 0x00001fff00037589 */ /* 0x000e6200000e0000 */
[----:B------:R-:W-:Y:S01]  /*0870*/  UMOV UR4, 0x20 ;  /* 0x0000002000047882 */ /* 0x000fe20000000000 */
[----:B------:R-:W-:Y:S01]  /*0880*/  UMOV UR11, 0x80 ;  /* 0x00000080000b7882 */ /* 0x000fe20000000000 */
[----:B------:R-:W-:Y:S01]  /*0890*/  NOP ;  /* 0x0000000000007918 */ /* 0x000fe20000000000 */
[----:B------:R-:W2:Y:S01]  /*08a0*/  SHFL.IDX PT, R5, R5, RZ, 0x1f ;  /* 0x00001fff05057589 */ /* 0x000ea200000e0000 */
[C---:B------:R-:W-:Y:S01]  /*08b0*/  VIADD R31, R7.reuse, 0xffffffff ;  /* 0xffffffff071f7836 */ /* 0x040fe20000000000 */
[----:B------:R-:W-:Y:S01]  /*08c0*/  ULDC.64 UR36, c[0x0][0x208] ;  /* 0x0000820000247ab9 */ /* 0x000fe20000000a00 */
[----:B------:R-:W-:-:S03]  /*08d0*/  ISETP.NE.AND P2, PT, R7, RZ, PT ;  /* 0x000000ff0700720c */ /* 0x000fc60003f45270 */
[----:B------:R-:W-:Y:S02]  /*08e0*/  ISETP.GE.U32.AND P3, PT, R31, 0x2, PT ;  /* 0x000000021f00780c */ /* 0x000fe40003f66070 */
[----:B0-----:R-:W-:Y:S02]  /*08f0*/  ISETP.NE.OR P0, PT, R6, RZ, !P0 ;  /* 0x000000ff0600720c */ /* 0x001fe40004705670 */
[----:B-1----:R-:W-:Y:S02]  /*0900*/  ISETP.NE.OR P1, PT, R3, RZ, !P1 ;  /* 0x000000ff0300720c */ /* 0x002fe40004f25670 */
[----:B------:R-:W-:Y:S02]  /*0910*/  SHF.R.S32.HI R3, RZ, 0x1f, R2 ;  /* 0x0000001fff037819 */ /* 0x000fe40000011402 */
[----:B--2---:R-:W-:Y:S02]  /*0920*/  R2UR UR44, R5 ;  /* 0x00000000052c72ca */ /* 0x004fe400000e0000 */
[----:B------:R-:W-:-:S05]  /*0930*/  LEA.HI R3, R3, R2, RZ, 0x2 ;  /* 0x0000000203037211 */ /* 0x000fca00078f10ff */
[----:B------:R-:W-:Y:S01]  /*0940*/  VOTEU.ALL UP0, P0 ;  /* 0x00000000003f7886 */ /* 0x000fe20000000000 */
[----:B------:R-:W-:Y:S01]  /*0950*/  LOP3.LUT R3, R3, 0xfffffffc, RZ, 0xc0, !PT ;  /* 0xfffffffc03037812 */ /* 0x000fe200078ec0ff */
[----:B------:R-:W-:-:S03]  /*0960*/  VOTEU.ALL UP1, P1 ;  /* 0x00000000003f7886 */ /* 0x000fc60000820000 */
[----:B------:R-:W0:Y:S01]  /*0970*/  @!UP0 S2UR UR7, SR_CgaCtaId ;  /* 0x00000000000789c3 */ /* 0x000e220000008800 */
[----:B------:R-:W-:Y:S01]  /*0980*/  @!UP0 UMOV UR6, 0x400 ;  /* 0x0000040000068882 */ /* 0x000fe20000000000 */
[----:B------:R-:W-:-:S04]  /*0990*/  @!UP0 UIADD3 UR4, -UR4, 0x100000, URZ ;  /* 0x0010000004048890 */ /* 0x000fc8000fffe13f */
[----:B------:R-:W-:Y:S02]  /*09a0*/  @!UP0 USHF.L.U32 UR5, UR4, 0xb, URZ ;  /* 0x0000000b04058899 */ /* 0x000fe4000800063f */
[----:B------:R-:W-:Y:S01]  /*09b0*/  @!UP0 USHF.L.U32 UR4, UR4, 0x1, URZ ;  /* 0x0000000104048899 */ /* 0x000fe2000800063f */
[----:B------:R-:W-:Y:S01]  /*09c0*/  IMAD.IADD R14, R2, 0x1, -R3 ;  /* 0x00000001020e7824 */ /* 0x000fe200078e0a03 */
[----:B------:R-:W-:Y:S01]  /*09d0*/  @!UP1 UMOV UR9, 0x400 ;  /* 0x0000040000099882 */ /* 0x000fe20000000000 */
[----:B------:R-:W-:Y:S01]  /*09e0*/  VOTEU.ALL UP2, P1 ;  /* 0x00000000003f7886 */ /* 0x000fe20000840000 */
[----:B------:R-:W-:Y:S01]  /*09f0*/  VOTEU.ALL UP3, P1 ;  /* 0x00000000003f7886 */ /* 0x000fe20000860000 */
[----:B------:R-:W-:Y:S01]  /*0a00*/  VOTEU.ALL UP4, P1 ;  /* 0x00000000003f7886 */ /* 0x000fe20000880000 */
[----:B------:R-:W1:Y:S01]  /*0a10*/  @!UP1 S2UR UR10, SR_CgaCtaId ;  /* 0x00000000000a99c3 */ /* 0x000e620000008800 */
[----:B------:R-:W-:Y:S01]  /*0a20*/  VOTEU.ALL UP5, P1 ;  /* 0x00000000003f7886 */ /* 0x000fe200008a0000 */
[----:B------:R-:W-:-:S04]  /*0a30*/  SHF.R.S32.HI R3, RZ, 0x1f, R4 ;  /* 0x0000001fff037819 */ /* 0x000fc80000011404 */
[----:B------:R-:W-:-:S04]  /*0a40*/  LEA.HI R3, R3, R4, RZ, 0x7 ;  /* 0x0000000403037211 */ /* 0x000fc800078f38ff */
[----:B------:R-:W-:-:S05]  /*0a50*/  LOP3.LUT R3, R3, 0xffffff80, RZ, 0xc0, !PT ;  /* 0xffffff8003037812 */ /* 0x000fca00078ec0ff */
[----:B------:R-:W-:Y:S01]  /*0a60*/  IMAD.IADD R5, R4, 0x1, -R3 ;  /* 0x0000000104057824 */ /* 0x000fe200078e0a03 */
[----:B0-----:R-:W-:Y:S02]  /*0a70*/  @!UP0 ULEA UR8, UR7, UR6, 0x18 ;  /* 0x0000000607088291 */ /* 0x001fe4000f8ec03f */
[----:B------:R-:W-:-:S04]  /*0a80*/  @!UP1 UIADD3 UR6, -UR11, 0x100000, URZ ;  /* 0x001000000b069890 */ /* 0x000fc8000fffe13f */
[----:B------:R-:W-:Y:S02]  /*0a90*/  @!UP1 USHF.L.U32 UR7, UR6, 0xb, URZ ;  /* 0x0000000b06079899 */ /* 0x000fe4000800063f */
[----:B------:R-:W-:Y:S01]  /*0aa0*/  @!UP1 USHF.L.U32 UR6, UR6, 0x1, URZ ;  /* 0x0000000106069899 */ /* 0x000fe2000800063f */
[----:B------:R-:W-:Y:S01]  /*0ab0*/  VOTEU.ALL UP0, P0 ;  /* 0x00000000003f7886 */ /* 0x000fe20000000000 */
[----:B-1----:R-:W-:Y:S01]  /*0ac0*/  @!UP1 ULEA UR9, UR10, UR9, 0x18 ;  /* 0x000000090a099291 */ /* 0x002fe2000f8ec03f */
[----:B------:R-:W-:Y:S02]  /*0ad0*/  VOTEU.ALL UP1, P0 ;  /* 0x00000000003f7886 */ /* 0x000fe40000020000 */
[----:B------:R-:W-:Y:S01]  /*0ae0*/  ULDC.64 UR10, c[0x0][0x598] ;  /* 0x00016600000a7ab9 */ /* 0x000fe20000000a00 */
[----:B------:R-:W-:Y:S01]  /*0af0*/  ISETP.NE.AND P0, PT, R14, 0x3, PT ;  /* 0x000000030e00780c */ /* 0x000fe20003f05270 */
[----:B------:R-:W0:Y:S02]  /*0b00*/  FENCE.VIEW.ASYNC.S ;  /* 0x00000000000073c6 */ /* 0x000e240000000000 */
[----:B0-----:R0:W1:Y:S01]  /*0b10*/  @!UP0 SYNCS.EXCH.64 URZ, [UR8+0x300], UR4 ;  /* 0x00030004083f85b2 */ /* 0x0010620008000100 */
[----:B------:R-:W-:-:S02]  /*0b20*/  ISETP.NE.U32.AND P1, PT, RZ, UR10, PT ;  /* 0x0000000aff007c0c */ /* 0x000fc4000bf25070 */
[----:B------:R-:W-:Y:S02]  /*0b30*/  ISETP.EQ.OR P0, PT, R14, RZ, !P0 ;  /* 0x000000ff0e00720c */ /* 0x000fe40004702670 */
[----:B------:R-:W-:Y:S02]  /*0b40*/  ISETP.NE.AND.EX P1, PT, RZ, UR11, PT, P1 ;  /* 0x0000000bff007c0c */ /* 0x000fe4000bf25310 */
[----:B------:R-:W-:-:S04]  /*0b50*/  ISETP.EQ.AND P0, PT, R7, RZ, P0 ;  /* 0x000000ff0700720c */ /* 0x000fc80000702270 */
[----:B------:R-:W-:-:S04]  /*0b60*/  SEL R23, RZ, 0x1, !P0 ;  /* 0x00000001ff177807 */ /* 0x000fc80004000000 */
[----:B------:R-:W-:Y:S01]  /*0b70*/  SEL R23, R23, 0x2, P3 ;  /* 0x0000000217177807 */ /* 0x000fe20001800000 */
[----:B------:R0:W1:Y:S01]  /*0b80*/  @!UP1 SYNCS.EXCH.64 URZ, [UR8+0x308], UR4 ;  /* 0x00030804083f95b2 */ /* 0x0000620008000100 */
[----:B------:R-:W-:Y:S01]  /*0b90*/  NOP ;  /* 0x0000000000007918 */ /* 0x000fe20000000000 */
[----:B------:R0:W1:Y:S01]  /*0ba0*/  @!UP2 SYNCS.EXCH.64 URZ, [UR9+0x2e0], UR6 ;  /* 0x0002e006093fa5b2 */ /* 0x0000620008000100 */
[----:B------:R0:W1:Y:S01]  /*0bb0*/  @!UP3 SYNCS.EXCH.64 URZ, [UR9+0x2e8], UR6 ;  /* 0x0002e806093fb5b2 */ /* 0x0000620008000100 */
[----:B------:R0:W1:Y:S01]  /*0bc0*/  @!UP4 SYNCS.EXCH.64 URZ, [UR9+0x2f0], UR6 ;  /* 0x0002f006093fc5b2 */ /* 0x0000620008000100 */
[----:B------:R0:W1:Y:S01]  /*0bd0*/  @!UP5 SYNCS.EXCH.64 URZ, [UR9+0x2f8], UR6 ;  /* 0x0002f806093fd5b2 */ /* 0x0000620008000100 */
[----:B------:R-:W-:Y:S01]  /*0be0*/  NOP ;  /* 0x0000000000007918 */ /* 0x000fe20000000000 */
[----:B-1----:R-:W-:Y:S06]  /*0bf0*/  BAR.SYNC.DEFER_BLOCKING 0x0 ;  /* 0x0000000000007b1d */ /* 0x002fec0000010000 */
[----:B0-----:R-:W-:Y:S05]  /*0c00*/  @!P1 BRA `(.L_x_4) ;  /* 0x00000000001c9947 */ /* 0x001fea0003800000 */
[----:B------:R-:W0:Y:S02]  /*0c10*/  LDC.64 R2, c[0x0][0x598] ;  /* 0x00016600ff027b82 */ /* 0x000e240000000a00 */
[----:B0-----:R-:W2:Y:S02]  /*0c20*/  LDG.E.64 R2, desc[UR36][R2.64] ;  /* 0x0000002402027981 */ /* 0x001ea4000c1e1b00 */
[----:B--2---:R-:W-:-:S04]  /*0c30*/  ISETP.NE.U32.AND P0, PT, R2, RZ, PT ;  /* 0x000000ff0200720c */ /* 0x004fc80003f05070 */
[----:B------:R-:W-:-:S13]  /*0c40*/  ISETP.NE.AND.EX P0, PT, R3, RZ, PT, P0 ;  /* 0x000000ff0300720c */ /* 0x000fda0003f05300 */
[----:B------:R-:W-:Y:S05]  /*0c50*/  @!P0 BRA `(.L_x_4) ;  /* 0x0000000000088947 */ /* 0x000fea0003800000 */
[----:B------:R1:W5:Y:S01]  /*0c60*/  LD.E R72, desc[UR36][R2.64] ;  /* 0x0000002402487980 */ /* 0x000362000c101900 */
[----:B------:R-:W-:Y:S05]  /*0c70*/  BRA `(.L_x_5) ;  /* 0x0000000000247947 */ /* 0x000fea0003800000 */
.L_x_4:
[----:B------:R-:W-:Y:S02]  /*0c80*/  ULDC.64 UR4, c[0x0][0x588] ;  /* 0x0001620000047ab9 */ /* 0x000fe40000000a00 */
[----:B------:R-:W-:-:S04]  /*0c90*/  ISETP.NE.U32.AND P0, PT, RZ, UR4, PT ;  /* 0x00000004ff007c0c */ /* 0x000fc8000bf05070 */
[----:B------:R-:W-:-:S13]  /*0ca0*/  ISETP.NE.AND.EX P0, PT, RZ, UR5, PT, P0 ;  /* 0x00000005ff007c0c */ /* 0x000fda000bf05300 */
[----:B------:R-:W-:Y:S05]  /*0cb0*/  @!P0 BRA `(.L_x_6) ;  /* 0x00000000000c8947 */ /* 0x000fea0003800000 */
[----:B------:R-:W0:Y:S02]  /*0cc0*/  LDC.64 R72, c[0x0][0x588] ;  /* 0x00016200ff487b82 */ /* 0x000e240000000a00 */
[----:B0-----:R0:W5:Y:S01]  /*0cd0*/  LDG.E R72, desc[UR36][R72.64] ;  /* 0x0000002448487981 */ /* 0x001162000c1e1900 */
[----:B------:R-:W-:Y:S05]  /*0ce0*/  BRA `(.L_x_5) ;  /* 0x0000000000087947 */ /* 0x000fea0003800000 */
.L_x_6:
[----:B------:R-:W-:Y:S02]  /*0cf0*/  ULDC UR4, c[0x0][0x580] ;  /* 0x0001600000047ab9 */ /* 0x000fe40000000800 */
[----:B------:R-:W-:-:S07]  /*0d00*/  IMAD.U32 R72, RZ, RZ, UR4 ;  /* 0x00000004ff487e24 */ /* 0x000fce000f8e00ff */
.L_x_5:
[----:B------:R-:W-:Y:S02]  /*0d10*/  ULDC.64 UR4, c[0x0][0x5a0] ;  /* 0x0001680000047ab9 */ /* 0x000fe40000000a00 */
[----:B------:R-:W-:-:S04]  /*0d20*/  ISETP.NE.U32.AND P0, PT, RZ, UR4, PT ;  /* 0x00000004ff007c0c */ /* 0x000fc8000bf05070 */
[----:B------:R-:W-:-:S13]  /*0d30*/  ISETP.NE.AND.EX P0, PT, RZ, UR5, PT, P0 ;  /* 0x00000005ff007c0c */ /* 0x000fda000bf05300 */
[----:B------:R-:W-:Y:S05]  /*0d40*/  @!P0 BRA `(.L_x_7) ;  /* 0x00000000001c8947 */ /* 0x000fea0003800000 */
[----:B-1----:R-:W1:Y:S02]  /*0d50*/  LDC.64 R2, c[0x0][0x5a0] ;  /* 0x00016800ff027b82 */ /* 0x002e640000000a00 */
[----:B-1----:R-:W2:Y:S02]  /*0d60*/  LDG.E.64 R2, desc[UR36][R2.64] ;  /* 0x0000002402027981 */ /* 0x002ea4000c1e1b00 */
[----:B--2---:R-:W-:-:S04]  /*0d70*/  ISETP.NE.U32.AND P0, PT, R2, RZ, PT ;  /* 0x000000ff0200720c */ /* 0x004fc80003f05070 */
[----:B------:R-:W-:-:S13]  /*0d80*/  ISETP.NE.AND.EX P0, PT, R3, RZ, PT, P0 ;  /* 0x000000ff0300720c */ /* 0x000fda0003f05300 */
[----:B------:R-:W-:Y:S05]  /*0d90*/  @!P0 BRA `(.L_x_7) ;  /* 0x0000000000088947 */ /* 0x000fea0003800000 */
[----:B0-----:R2:W5:Y:S01]  /*0da0*/  LD.E R73, desc[UR36][R2.64] ;  /* 0x0000002402497980 */ /* 0x001562000c101900 */
[----:B------:R-:W-:Y:S05]  /*0db0*/  BRA `(.L_x_8) ;  /* 0x0000000000247947 */ /* 0x000fea0003800000 */
.L_x_7:
[----:B------:R-:W-:Y:S02]  /*0dc0*/  ULDC.64 UR4, c[0x0][0x590] ;  /* 0x0001640000047ab9 */ /* 0x000fe40000000a00 */
[----:B------:R-:W-:-:S04]  /*0dd0*/  ISETP.NE.U32.AND P0, PT, RZ, UR4, PT ;  /* 0x00000004ff007c0c */ /* 0x000fc8000bf05070 */
[----:B------:R-:W-:-:S13]  /*0de0*/  ISETP.NE.AND.EX P0, PT, RZ, UR5, PT, P0 ;  /* 0x00000005ff007c0c */ /* 0x000fda000bf05300 */
[----:B------:R-:W-:Y:S05]  /*0df0*/  @!P0 BRA `(.L_x_9) ;  /* 0x00000000000c8947 */ /* 0x000fea0003800000 */
[----:B-1----:R-:W0:Y:S02]  /*0e00*/  LDC.64 R2, c[0x0][0x590] ;  /* 0x00016400ff027b82 */ /* 0x002e240000000a00 */
[----:B0-----:R0:W5:Y:S01]  /*0e10*/  LDG.E R73, desc[UR36][R2.64] ;  /* 0x0000002402497981 */ /* 0x001162000c1e1900 */
[----:B------:R-:W-:Y:S05]  /*0e20*/  BRA `(.L_x_8) ;  /* 0x0000000000087947 */ /* 0x000fea0003800000 */
.L_x_9:
[----:B------:R-:W-:Y:S02]  /*0e30*/  ULDC UR4, c[0x0][0x584] ;  /* 0x0001610000047ab9 */ /* 0x000fe40000000800 */
[----:B0-----:R-:W-:-:S07]  /*0e40*/  IMAD.U32 R73, RZ, RZ, UR4 ;  /* 0x00000004ff497e24 */ /* 0x001fce000f8e00ff */
.L_x_8:
[----:B012---:R-:W0:Y:S01]  /*0e50*/  LDC R2, c[0x0][0x65c] ;  /* 0x00019700ff027b82 */ /* 0x007e220000000800 */
[----:B------:R-:W1:Y:S01]  /*0e60*/  S2R R15, SR_CTAID.Y ;  /* 0x00000000000f7919 */ /* 0x000e620000002600 */
[----:B------:R-:W-:Y:S01]  /*0e70*/  ULDC UR6, c[0x0][0x28c] ;  /* 0x0000a30000067ab9 */ /* 0x000fe20000000800 */
[----:B------:R-:W-:Y:S01]  /*0e80*/  ISETP.NE.AND P0, PT, R7, 0x2, PT ;  /* 0x000000020700780c */ /* 0x000fe20003f05270 */
[----:B------:R-:W-:Y:S01]  /*0e90*/  UIADD3 UR6, UR6, 0xf, URZ ;  /* 0x0000000f06067890 */ /* 0x000fe2000fffe03f */
[----:B------:R-:W2:Y:S01]  /*0ea0*/  S2R R6, SR_CTAID.X ;  /* 0x0000000000067919 */ /* 0x000ea20000002500 */
[----:B------:R-:W-:Y:S01]  /*0eb0*/  UMOV UR39, URZ ;  /* 0x0000003f00277c82 */ /* 0x000fe20008000000 */
[----:B------:R-:W-:Y:S01]  /*0ec0*/  UMOV UR38, URZ ;  /* 0x0000003f00267c82 */ /* 0x000fe20008000000 */
[----:B------:R-:W-:Y:S01]  /*0ed0*/  USHF.R.S32.HI UR7, URZ, 0x1f, UR6 ;  /* 0x0000001f3f077899 */ /* 0x000fe20008011406 */
[----:B------:R-:W-:-:S03]  /*0ee0*/  ULDC.64 UR8, c[0x0][0x650] ;  /* 0x0001940000087ab9 */ /* 0x000fc60000000a00 */
[----:B------:R-:W-:-:S04]  /*0ef0*/  ULEA.HI UR7, UR7, UR6, URZ, 0x4 ;  /* 0x0000000607077291 */ /* 0x000fc8000f8f203f */
[----:B------:R-:W-:Y:S01]  /*0f00*/  USHF.R.S32.HI UR40, URZ, 0x4, UR7 ;  /* 0x000000043f287899 */ /* 0x000fe20008011407 */
[----:B0-----:R-:W-:-:S13]  /*0f10*/  ISETP.NE.AND P1, PT, R2, 0x1, PT ;  /* 0x000000010200780c */ /* 0x001fda0003f25270 */
[----:B------:R-:W2:Y:S01]  /*0f20*/  @P1 LDC R17, c[0x0][0x10] ;  /* 0x00000400ff111b82 */ /* 0x000ea20000000800 */
[----:B-1----:R-:W-:Y:S02]  /*0f30*/  @P1 IMAD.MOV.U32 R8, RZ, RZ, R15 ;  /* 0x000000ffff081224 */ /* 0x002fe400078e000f */
[----:B------:R-:W-:Y:S02]  /*0f40*/  @P1 IMAD.MOV.U32 R9, RZ, RZ, RZ ;  /* 0x000000ffff091224 */ /* 0x000fe400078e00ff */
[----:B------:R-:W-:-:S03]  /*0f50*/  @P1 IMAD.MOV.U32 R7, RZ, RZ, RZ ;  /* 0x000000ffff071224 */ /* 0x000fc600078e00ff */
[----:B------:R-:W0:Y:S01]  /*0f60*/  @!P1 LDC R3, c[0x0][0xc] ;  /* 0x00000300ff039b82 */ /* 0x000e220000000800 */
[----:B------:R-:W-:Y:S01]  /*0f70*/  ULDC UR4, c[0x0][0xc] ;  /* 0x0000030000047ab9 */ /* 0x000fe20000000800 */
[----:B------:R-:W-:Y:S02]  /*0f80*/  ULDC UR5, c[0x0][0x10] ;  /* 0x0000040000057ab9 */ /* 0x000fe40000000800 */
[----:B------:R-:W-:-:S04]  /*0f90*/  UIMAD.WIDE.U32 UR4, UR4, UR5, URZ ;  /* 0x00000005040472a5 */ /* 0x000fc8000f8e003f */
[----:B------:R-:W1:Y:S01]  /*0fa0*/  LDC R0, c[0x0][0x14] ;  /* 0x00000500ff007b82 */ /* 0x000e620000000800 */
[----:B--2---:R-:W-:-:S04]  /*0fb0*/  @P1 IMAD.WIDE.U32 R16, R6, R17, R8 ;  /* 0x0000001106101225 */ /* 0x004fc800078e0008 */
[----:B------:R-:W-:Y:S02]  /*0fc0*/  @P1 IMAD.IADD R17, R17, 0x1, R7 ;  /* 0x0000000111111824 */ /* 0x000fe400078e0207 */
[----:B------:R-:W-:Y:S02]  /*0fd0*/  IMAD.MOV.U32 R7, RZ, RZ, RZ ;  /* 0x000000ffff077224 */ /* 0x000fe400078e00ff */
[----:B0-----:R-:W-:-:S04]  /*0fe0*/  @!P1 IMAD.WIDE.U32 R8, R3, R15, R6 ;  /* 0x0000000f03089225 */ /* 0x001fc800078e0006 */
[----:B------:R-:W-:Y:S02]  /*0ff0*/  @!P1 IMAD.MOV.U32 R16, RZ, RZ, R8 ;  /* 0x000000ffff109224 */ /* 0x000fe400078e0008 */
[----:B-1----:R-:W-:-:S04]  /*1000*/  IMAD.WIDE.U32 R10, R0, UR4, RZ ;  /* 0x00000004000a7c25 */ /* 0x002fc8000f8e00ff */
[----:B------:R-:W-:Y:S01]  /*1010*/  IMAD R3, R0, UR5, RZ ;  /* 0x0000000500037c24 */ /* 0x000fe2000f8e02ff */
[----:B------:R0:W-:Y:S01]  /*1020*/  STL.64 [R1], R10 ;  /* 0x0000000a01007387 */ /* 0x0001e20000100a00 */
[----:B------:R-:W-:Y:S02]  /*1030*/  @!P1 IMAD.MOV.U32 R17, RZ, RZ, R9 ;  /* 0x000000ffff119224 */ /* 0x000fe400078e0009 */
[----:B------:R-:W-:Y:S01]  /*1040*/  IMAD.IADD R0, R11, 0x1, R3 ;  /* 0x000000010b007824 */ /* 0x000fe200078e0203 */
[----:B------:R-:W-:Y:S06]  /*1050*/  @P0 BRA `(.L_x_10) ;  /* 0x0000000000280947 */ /* 0x000fec0003800000 */
[----:B------:R-:W-:Y:S01]  /*1060*/  UIMAD.WIDE.U32 UR4, UR40, 0x6c16c16d, URZ ;  /* 0x6c16c16d280478a5 */ /* 0x000fe2000f8e003f */
[----:B------:R-:W-:Y:S01]  /*1070*/  IADD3 R16, P0, R16, R10, RZ ;  /* 0x0000000a10107210 */ /* 0x000fe20007f1e0ff */
[----:B------:R-:W-:Y:S02]  /*1080*/  UISETP.GE.U32.AND UP0, UPT, UR40, 0x2d, UPT ;  /* 0x0000002d2800788c */ /* 0x000fe4000bf06070 */
[----:B------:R-:W-:Y:S02]  /*1090*/  UIADD3 UR4, -UR5, UR40, URZ ;  /* 0x0000002805047290 */ /* 0x000fe4000fffe13f */
[----:B------:R-:W-:Y:S01]  /*10a0*/  IMAD.X R17, R0, 0x1, R17, P0 ;  /* 0x0000000100117824 */ /* 0x000fe200000e0611 */
[----:B------:R-:W-:Y:S01]  /*10b0*/  UMOV UR38, URZ ;  /* 0x0000003f00267c82 */ /* 0x000fe20008000000 */
[----:B------:R-:W-:-:S04]  /*10c0*/  ULEA.HI UR4, UR4, UR5, URZ, 0x1f ;  /* 0x0000000504047291 */ /* 0x000fc8000f8ff83f */
[----:B------:R-:W-:-:S04]  /*10d0*/  USHF.R.U32.HI UR4, URZ, 0x5, UR4 ;  /* 0x000000053f047899 */ /* 0x000fc80008011604 */
[----:B------:R-:W-:Y:S02]  /*10e0*/  @UP0 ULOP3.LUT UR38, UR4, 0x1, URZ, 0xc0, !UPT ;  /* 0x0000000104260892 */ /* 0x000fe4000f8ec03f */
[----:B------:R-:W-:-:S12]  /*10f0*/  UIMAD UR39, UR4, -0x2d, UR40 ;  /* 0xffffffd3042778a4 */ /* 0x000fd8000f8e0228 */
.L_x_10:
[----:B------:R-:W-:Y:S01]  /*1100*/  ISETP.GE.U32.AND P0, PT, R16, UR8, PT ;  /* 0x0000000810007c0c */ /* 0x000fe2000bf06070 */
[----:B------:R-:W-:Y:S01]  /*1110*/  IMAD.MOV.U32 R22, RZ, RZ, -0x1 ;  /* 0xffffffffff167424 */ /* 0x000fe200078e00ff */
[----:B------:R-:W-:Y:S01]  /*1120*/  PRMT R3, RZ, 0x7610, R3 ;  /* 0x00007610ff037816 */ /* 0x000fe20000000003 */
[----:B------:R-:W-:Y:S01]  /*1130*/  IMAD.MOV.U32 R18, RZ, RZ, -0x1 ;  /* 0xffffffffff127424 */ /* 0x000fe200078e00ff */
[----:B------:R-:W-:Y:S01]  /*1140*/  ISETP.GE.U32.AND.EX P0, PT, R17, UR9, PT, P0 ;  /* 0x0000000911007c0c */ /* 0x000fe2000bf06100 */
[----:B------:R-:W-:-:S12]  /*1150*/  IMAD.MOV.U32 R19, RZ, RZ, -0x1 ;  /* 0xffffffffff137424 */ /* 0x000fd800078e00ff */
[----:B------:R-:W-:Y:S05]  /*1160*/  @P0 BRA `(.L_x_11) ;  /* 0x0000000400580947 */ /* 0x000fea0003800000 */
[----:B------:R-:W1:Y:S01]  /*1170*/  LDC.64 R20, c[0x0][0x628] ;  /* 0x00018a00ff147b82 */ /* 0x000e620000000a00 */
[----:B------:R-:W-:Y:S02]  /*1180*/  IMAD.MOV.U32 R8, RZ, RZ, R16 ;  /* 0x000000ffff087224 */ /* 0x000fe400078e0010 */
[----:B------:R-:W-:-:S05]  /*1190*/  IMAD.MOV.U32 R9, RZ, RZ, R17 ;  /* 0x000000ffff097224 */ /* 0x000fca00078e0011 */
[----:B------:R-:W2:Y:S08]  /*11a0*/  LDC R18, c[0x0][0x630] ;  /* 0x00018c00ff127b82 */ /* 0x000eb00000000800 */
[----:B------:R-:W3:Y:S01]  /*11b0*/  LDC.64 R24, c[0x0][0x620] ;  /* 0x00018800ff187b82 */ /* 0x000ee20000000a00 */
[----:B-1----:R-:W-:-:S04]  /*11c0*/  ISETP.NE.U32.AND P0, PT, R20, RZ, PT ;  /* 0x000000ff1400720c */ /* 0x002fc80003f05070 */
[----:B------:R-:W-:-:S13]  /*11d0*/  ISETP.NE.AND.EX P0, PT, R21, RZ, PT, P0 ;  /* 0x000000ff1500720c */ /* 0x000fda0003f05300 */
[----:B--23--:R-:W-:Y:S05]  /*11e0*/  @!P0 BRA `(.L_x_12) ;  /* 0x0000000000288947 */ /* 0x00cfea0003800000 */
[----:B------:R-:W1:Y:S02]  /*11f0*/  LDC R3, c[0x0][0x634] ;  /* 0x00018d00ff037b82 */ /* 0x000e640000000800 */
[----:B-1----:R-:W-:-:S05]  /*1200*/  IADD3 R3, P0, R16, R3, RZ ;  /* 0x0000000310037210 */ /* 0x002fca0007f1e0ff */
[----:B------:R-:W-:-:S04]  /*1210*/  IMAD.X R19, RZ, RZ, R17, P0 ;  /* 0x000000ffff137224 */ /* 0x000fc800000e0611 */
[----:B------:R-:W-:-:S04]  /*1220*/  IMAD.WIDE.U32 R8, R19, R20, RZ ;  /* 0x0000001413087225 */ /* 0x000fc800078e00ff */
[----:B0-----:R-:W-:-:S04]  /*1230*/  IMAD.WIDE.U32 R10, P0, R3, R21, R8 ;  /* 0x00000015030a7225 */ /* 0x001fc80007800008 */
[----:B------:R-:W-:-:S04]  /*1240*/  IMAD.WIDE.U32 R8, R3, R20, RZ ;  /* 0x0000001403087225 */ /* 0x000fc800078e00ff */
[----:B------:R-:W-:Y:S01]  /*1250*/  IMAD.X R13, RZ, RZ, RZ, P0 ;  /* 0x000000ffff0d7224 */ /* 0x000fe200000e06ff */
[----:B------:R-:W-:Y:S01]  /*1260*/  IADD3 RZ, P0, R9, R10, RZ ;  /* 0x0000000a09ff7210 */ /* 0x000fe20007f1e0ff */
[----:B------:R-:W-:-:S04]  /*1270*/  IMAD.MOV.U32 R12, RZ, RZ, R11 ;  /* 0x000000ffff0c7224 */ /* 0x000fc800078e000b */
[----:B------:R-:W-:-:S08]  /*1280*/  IMAD.WIDE.U32.X R8, R19, R21, R12, P0 ;  /* 0x0000001513087225 */ /* 0x000fd000000e040c */
.L_x_12:
[-CC-:B------:R-:W-:Y:S01]  /*1290*/  SHF.R.U64 R30, R8, R18.reuse, R9.reuse ;  /* 0x00000012081e7219 */ /* 0x180fe20000001209 */
[----:B------:R-:W1:Y:S01]  /*12a0*/  LDC R12, c[0x0][0x618] ;  /* 0x00018600ff0c7b82 */ /* 0x000e620000000800 */
[----:B------:R-:W-:Y:S01]  /*12b0*/  SHF.R.U32.HI R7, RZ, R18, R9 ;  /* 0x00000012ff077219 */ /* 0x000fe20000011609 */
[----:B------:R-:W-:Y:S01]  /*12c0*/  ULDC UR4, c[0x0][0x150] ;  /* 0x0000540000047ab9 */ /* 0x000fe20000000800 */
[----:B0-----:R-:W-:Y:S02]  /*12d0*/  IADD3 R11, P0, RZ, -R30, RZ ;  /* 0x8000001eff0b7210 */ /* 0x001fe40007f1e0ff */
[----:B------:R-:W-:-:S03]  /*12e0*/  I2FP.F32.U32 R3, R6 ;  /* 0x0000000600037245 */ /* 0x000fc60000201000 */
[----:B------:R-:W0:Y:S01]  /*12f0*/  LDC.64 R26, c[0x0][0x640] ;  /* 0x00019000ff1a7b82 */ /* 0x000e220000000a00 */
[----:B------:R-:W-:Y:S02]  /*1300*/  IMAD.X R13, RZ, RZ, ~R7, P0 ;  /* 0x000000ffff0d7224 */ /* 0x000fe400000e0e07 */
[----:B------:R-:W-:Y:S01]  /*1310*/  FMUL R3, R3, UR4 ;  /* 0x0000000403037c20 */ /* 0x000fe20008400000 */
[----:B------:R-:W-:Y:S01]  /*1320*/  IMAD.WIDE.U32 R8, R11, R24, R16 ;  /* 0x000000180b087225 */ /* 0x000fe200078e0010 */
[----:B------:R-:W-:-:S03]  /*1330*/  ULDC UR4, c[0x0][0x154] ;  /* 0x0000550000047ab9 */ /* 0x000fc60000000800 */
[----:B------:R-:W-:Y:S01]  /*1340*/  IMAD R10, R13, R24, RZ ;  /* 0x000000180d0a7224 */ /* 0x000fe200078e02ff */
[----:B------:R-:W2:Y:S01]  /*1350*/  LDC R7, c[0x0][0x144] ;  /* 0x00005100ff077b82 */ /* 0x000ea20000000800 */
[----:B------:R-:W3:Y:S02]  /*1360*/  F2I.U32.TRUNC.NTZ R3, R3 ;  /* 0x0000000300037305 */ /* 0x000ee4000020f000 */
[----:B------:R-:W-:-:S04]  /*1370*/  IMAD R11, R11, R25, R10 ;  /* 0x000000190b0b7224 */ /* 0x000fc800078e020a */
[----:B------:R-:W-:Y:S01]  /*1380*/  IMAD.IADD R9, R9, 0x1, R11 ;  /* 0x0000000109097824 */ /* 0x000fe200078e020b */
[----:B------:R-:W4:Y:S01]  /*1390*/  LDC R18, c[0x0][0x608] ;  /* 0x00018200ff127b82 */ /* 0x000f220000000800 */
[----:B------:R-:W-:-:S03]  /*13a0*/  IMAD.MOV.U32 R11, RZ, RZ, -0x1 ;  /* 0xffffffffff0b7424 */ /* 0x000fc600078e00ff */
[-C--:B-1----:R-:W-:Y:S02]  /*13b0*/  SHF.R.U64 R22, R8, R12.reuse, R9 ;  /* 0x0000000c08167219 */ /* 0x082fe40000001209 */
[----:B------:R-:W-:Y:S02]  /*13c0*/  I2FP.F32.U32 R8, R15 ;  /* 0x0000000f00087245 */ /* 0x000fe40000201000 */
[----:B------:R-:W1:Y:S01]  /*13d0*/  LDC R24, c[0x0][0x658] ;  /* 0x00019600ff187b82 */ /* 0x000e620000000800 */
[----:B0-----:R-:W-:Y:S01]  /*13e0*/  ISETP.NE.U32.AND P0, PT, R26, RZ, PT ;  /* 0x000000ff1a00720c */ /* 0x001fe20003f05070 */
[----:B---3--:R-:W-:Y:S01]  /*13f0*/  IMAD.MOV R10, RZ, RZ, -R3 ;  /* 0x000000ffff0a7224 */ /* 0x008fe200078e0a03 */
[----:B------:R-:W-:Y:S01]  /*1400*/  SHF.R.U32.HI R9, RZ, R12, R9 ;  /* 0x0000000cff097219 */ /* 0x000fe20000011609 */
[----:B------:R-:W-:Y:S01]  /*1410*/  FMUL R8, R8, UR4 ;  /* 0x0000000408087c20 */ /* 0x000fe20008400000 */
[----:B------:R-:W-:-:S03]  /*1420*/  ISETP.NE.AND.EX P0, PT, R27, RZ, PT, P0 ;  /* 0x000000ff1b00720c */ /* 0x000fc60003f05300 */
[----:B------:R-:W0:Y:S01]  /*1430*/  LDC R20, c[0x0][0x148] ;  /* 0x00005200ff147b82 */ /* 0x000e220000000800 */
[----:B--2---:R-:W-:-:S07]  /*1440*/  IMAD R3, R7, R10, R6 ;  /* 0x0000000a07037224 */ /* 0x004fce00078e0206 */
[----:B------:R-:W2:Y:S01]  /*1450*/  LDC R21, c[0x0][0x600] ;  /* 0x00018000ff157b82 */ /* 0x000ea20000000800 */
[-CC-:B----4-:R-:W-:Y:S02]  /*1460*/  SHF.R.U64 R32, R22, R18.reuse, R9.reuse ;  /* 0x0000001216207219 */ /* 0x190fe40000001209 */
[----:B------:R-:W-:Y:S01]  /*1470*/  SHF.R.U32.HI R7, RZ, R18, R9 ;  /* 0x00000012ff077219 */ /* 0x000fe20000011609 */
[----:B------:R-:W-:Y:S01]  /*1480*/  IMAD.MOV.U32 R9, RZ, RZ, 0x1 ;  /* 0x00000001ff097424 */ /* 0x000fe200078e00ff */
[----:B------:R3:W4:Y:S03]  /*1490*/  F2I.U32.TRUNC.NTZ R18, R8 ;  /* 0x0000000800127305 */ /* 0x000726000020f000 */
[----:B------:R-:W0:Y:S01]  /*14a0*/  LDC R25, c[0x0][0x648] ;  /* 0x00019200ff197b82 */ /* 0x000e220000000800 */
[-C--:B-1----:R-:W-:Y:S02]  /*14b0*/  SHF.L.U32 R6, R11, R24.reuse, RZ ;  /* 0x000000180b067219 */ /* 0x082fe400000006ff */
[----:B------:R-:W-:-:S02]  /*14c0*/  SHF.R.U64 R34, R32, R24, R7 ;  /* 0x0000001820227219 */ /* 0x000fc40000001207 */
[----:B------:R-:W-:Y:S02]  /*14d0*/  LOP3.LUT R13, RZ, R6, RZ, 0x33, !PT ;  /* 0x00000006ff0d7212 */ /* 0x000fe400078e33ff */
[-C--:B------:R-:W-:Y:S01]  /*14e0*/  SHF.R.U32.HI R7, RZ, R24.reuse, R7 ;  /* 0x00000018ff077219 */ /* 0x080fe20000011607 */
[----:B------:R-:W1:Y:S01]  /*14f0*/  LDC R29, c[0x0][0x638] ;  /* 0x00018e00ff1d7b82 */ /* 0x000e620000000800 */
[----:B------:R-:W-:Y:S01]  /*1500*/  SHF.L.U32 R12, R9, R24, RZ ;  /* 0x00000018090c7219 */ /* 0x000fe200000006ff */
[----:B------:R-:W-:-:S06]  /*1510*/  IMAD.MOV.U32 R6, RZ, RZ, R34 ;  /* 0x000000ffff067224 */ /* 0x000fcc00078e0022 */
[----:B------:R-:W0:Y:S01]  /*1520*/  LDC R28, c[0x0][0x610] ;  /* 0x00018400ff1c7b82 */ /* 0x000e220000000800 */
[----:B---34-:R-:W-:Y:S05]  /*1530*/  @!P0 BRA `(.L_x_13) ;  /* 0x0000000000288947 */ /* 0x018fea0003800000 */
[----:B------:R-:W3:Y:S02]  /*1540*/  LDC R11, c[0x0][0x64c] ;  /* 0x00019300ff0b7b82 */ /* 0x000ee40000000800 */
[----:B---3--:R-:W-:-:S05]  /*1550*/  IADD3 R11, P0, R34, R11, RZ ;  /* 0x0000000b220b7210 */ /* 0x008fca0007f1e0ff */
[----:B------:R-:W-:-:S04]  /*1560*/  IMAD.X R19, RZ, RZ, R7, P0 ;  /* 0x000000ffff137224 */ /* 0x000fc800000e0607 */
[----:B------:R-:W-:-:S04]  /*1570*/  IMAD.WIDE.U32 R6, R19, R26, RZ ;  /* 0x0000001a13067225 */ /* 0x000fc800078e00ff */
[----:B------:R-:W-:-:S04]  /*1580*/  IMAD.WIDE.U32 R8, P0, R11, R27, R6 ;  /* 0x0000001b0b087225 */ /* 0x000fc80007800006 */
[----:B------:R-:W-:-:S04]  /*1590*/  IMAD.WIDE.U32 R6, R11, R26, RZ ;  /* 0x0000001a0b067225 */ /* 0x000fc800078e00ff */
[----:B------:R-:W-:Y:S01]  /*15a0*/  IMAD.X R11, RZ, RZ, RZ, P0 ;  /* 0x000000ffff0b7224 */ /* 0x000fe200000e06ff */
[----:B------:R-:W-:Y:S01]  /*15b0*/  IADD3 RZ, P0, R7, R8, RZ ;  /* 0x0000000807ff7210 */ /* 0x000fe20007f1e0ff */
[----:B------:R-:W-:-:S04]  /*15c0*/  IMAD.MOV.U32 R10, RZ, RZ, R9 ;  /* 0x000000ffff0a7224 */ /* 0x000fc800078e0009 */
[----:B------:R-:W-:-:S08]  /*15d0*/  IMAD.WIDE.U32.X R6, R19, R27, R10, P0 ;  /* 0x0000001b13067225 */ /* 0x000fd000000e040a */
.L_x_13:
[----:B0-----:R-:W-:Y:S01]  /*15e0*/  SHF.R.U64 R6, R6, R25, R7 ;  /* 0x0000001906067219 */ /* 0x001fe20000001207 */
[----:B--2---:R-:W-:Y:S01]  /*15f0*/  VIADD R7, R21, 0xffffffff ;  /* 0xffffffff15077836 */ /* 0x004fe20000000000 */
[----:B------:R-:W-:Y:S01]  /*1600*/  LOP3.LUT R13, R32, R13, RZ, 0xc0, !PT ;  /* 0x0000000d200d7212 */ /* 0x000fe200078ec0ff */
[----:B------:R-:W-:Y:S02]  /*1610*/  IMAD.MOV R18, RZ, RZ, -R18 ;  /* 0x000000ffff127224 */ /* 0x000fe400078e0a12 */
[----:B------:R-:W-:Y:S01]  /*1620*/  IMAD.MOV R8, RZ, RZ, -R6 ;  /* 0x000000ffff087224 */ /* 0x000fe200078e0a06 */
[----:B------:R-:W-:Y:S01]  /*1630*/  LOP3.LUT R7, R22, R7, RZ, 0xc0, !PT ;  /* 0x0000000716077212 */ /* 0x000fe200078ec0ff */
[----:B------:R-:W-:Y:S02]  /*1640*/  IMAD R12, R12, R6, R13 ;  /* 0x000000060c0c7224 */ /* 0x000fe400078e020d */
[----:B------:R-:W-:Y:S02]  /*1650*/  @P1 IMAD R3, R20, R18, R15 ;  /* 0x0000001214031224 */ /* 0x000fe400078e020f */
[----:B-1----:R-:W-:-:S02]  /*1660*/  IMAD R6, R8, R29, R34 ;  /* 0x0000001d08067224 */ /* 0x002fc400078e0222 */
[----:B------:R-:W-:Y:S02]  /*1670*/  IMAD R22, R12, R28, R3 ;  /* 0x0000001c0c167224 */ /* 0x000fe400078e0203 */
[----:B------:R-:W-:Y:S02]  /*1680*/  IMAD R7, R6, R21, R7 ;  /* 0x0000001506077224 */ /* 0x000fe400078e0207 */
[----:B------:R-:W-:Y:S02]  /*1690*/  IMAD.MOV.U32 R3, RZ, RZ, 0x1 ;  /* 0x00000001ff037424 */ /* 0x000fe400078e00ff */
[----:B------:R-:W-:Y:S01]  /*16a0*/  IMAD.MOV.U32 R19, RZ, RZ, R30 ;  /* 0x000000ffff137224 */ /* 0x000fe200078e001e */
[----:B------:R-:W-:Y:S02]  /*16b0*/  SEL R18, R7, R22, !P1 ;  /* 0x0000001607127207 */ /* 0x000fe40004800000 */
[----:B------:R-:W-:-:S07]  /*16c0*/  SEL R22, R22, R7, !P1 ;  /* 0x0000000716167207 */ /* 0x000fce0004800000 */
.L_x_11:
[----:B------:R-:W-:Y:S05]  /*16d0*/  @!P2 BRA `(.L_x_14) ;  /* 0x000000440010a947 */ /* 0x000fea0003800000 */
[----:B------:R-:W-:-:S13]  /*16e0*/  ISETP.GT.U32.AND P0, PT, R31, 0x1, PT ;  /* 0x000000011f00780c */ /* 0x000fda0003f04070 */
[----:B------:R-:W-:Y:S05]  /*16f0*/  @P0 EXIT ;  /* 0x000000000000094d */ /* 0x000fea0003800000 */
.L_x_15:
[----:B------:R-:W-:-:S08]  /*1700*/  NOP ;  /* 0x0000000000007918 */ /* 0x000fd00000000000 */
[----:B------:R-:W1:Y:S02]  /*1710*/  USETMAXREG.TRY_ALLOC.CTAPOOL UP0, 0xe8 ;  /* 0x000000e8000079c8 */ /* 0x000e640008000600 */
[----:B-1----:R-:W-:-:S13]  /*1720*/  PLOP3.LUT P0, PT, PT, PT, UP0, 0x80, 0x0 ;  /* 0x000000000000781c */ /* 0x002fda0003f0f008 */
[----:B------:R-:W-:Y:S05]  /*1730*/  @!P0 BRA `(.L_x_15) ;  /* 0xfffffffc00f08947 */ /* 0x000fea000383ffff */
[----:B------:R-:W-:-:S13]  /*1740*/  LOP3.LUT P0, RZ, R3, 0xff, RZ, 0xc0, !PT ;  /* 0x000000ff03ff7812 */ /* 0x000fda000780c0ff */
[----:B------:R-:W-:Y:S05]  /*1750*/  @!P0 EXIT ;  /* 0x000000000000894d */ /* 0x000fea0003800000 */
[----:B------:R-:W2:Y:S01]  /*1760*/  LDL.64 R8, [R1] ;  /* 0x0000000001087983 */ /* 0x000ea20000100a00 */
[----:B------:R-:W-:Y:S01]  /*1770*/  SHF.R.S32.HI R4, RZ, 0x1f, R5 ;  /* 0x0000001fff047819 */ /* 0x000fe20000011405 */
[----:B------:R-:W1:Y:S01]  /*1780*/  S2UR UR4, SR_CgaCtaId ;  /* 0x00000000000479c3 */ /* 0x000e620000008800 */
[----:B------:R-:W-:Y:S01]  /*1790*/  UMOV UR42, 0x400 ;  /* 0x00000400002a7882 */ /* 0x000fe20000000000 */
[----:B------:R-:W-:Y:S01]  /*17a0*/  UISETP.LT.AND UP0, UPT, UR40, 0x1, UPT ;  /* 0x000000012800788c */ /* 0x000fe2000bf01270 */
[CC--:B------:R-:W-:Y:S01]  /*17b0*/  LEA.HI R3, R4.reuse, R5.reuse, RZ, 0x2 ;  /* 0x0000000504037211 */ /* 0x0c0fe200078f10ff */
[----:B------:R-:W-:Y:S01]  /*17c0*/  UIADD3 UR5, UR44, -0x1, URZ ;  /* 0xffffffff2c057890 */ /* 0x000fe2000fffe03f */
[----:B------:R-:W-:Y:S01]  /*17d0*/  LEA.HI R4, R4, R5, RZ, 0x5 ;  /* 0x0000000504047211 */ /* 0x000fe200078f28ff */
[----:B------:R-:W-:Y:S01]  /*17e0*/  USEL UR43, UR40, 0x1, UP0 ;  /* 0x00000001282b7887 */ /* 0x000fe20008000000 */
[--C-:B------:R-:W-:Y:S01]  /*17f0*/  SHF.R.S32.HI R74, RZ, 0x2, R3.reuse ;  /* 0x00000002ff4a7819 */ /* 0x100fe20000011403 */
[----:B------:R-:W3:Y:S01]  /*1800*/  LDC R80, c[0x0][0x658] ;  /* 0x00019600ff507b82 */ /* 0x000ee20000000800 */
[----:B------:R-:W-:Y:S01]  /*1810*/  SHF.R.S32.HI R7, RZ, 0x1f, R3 ;  /* 0x0000001fff077819 */ /* 0x000fe20000011403 */
[----:B------:R-:W-:Y:S01]  /*1820*/  UISETP.NE.AND UP0, UPT, UR5, URZ, UPT ;  /* 0x0000003f0500728c */ /* 0x000fe2000bf05270 */
[----:B------:R-:W-:Y:S01]  /*1830*/  LOP3.LUT R6, R3, 0xfffffffc, RZ, 0xc0, !PT ;  /* 0xfffffffc03067812 */ /* 0x000fe200078ec0ff */
[----:B------:R-:W-:Y:S01]  /*1840*/  ULDC UR8, c[0x0][0x284] ;  /* 0x0000a10000087ab9 */ /* 0x000fe20000000800 */
[----:B------:R-:W-:Y:S01]  /*1850*/  LEA.HI R7, R7, R74, RZ, 0x3 ;  /* 0x0000004a07077211 */ /* 0x000fe200078f18ff */
[----:B------:R-:W-:Y:S01]  /*1860*/  USEL UR7, URZ, 0x1, UP0 ;  /* 0x000000013f077887 */ /* 0x000fe20008000000 */
[----:B------:R-:W-:Y:S01]  /*1870*/  SHF.R.S32.HI R3, RZ, 0x5, R4 ;  /* 0x00000005ff037819 */ /* 0x000fe20000011404 */
[----:B------:R-:W4:Y:S01]  /*1880*/  LDC.64 R78, c[0x0][0x5c8] ;  /* 0x00017200ff4e7b82 */ /* 0x000f220000000a00 */
[----:B------:R-:W-:Y:S01]  /*1890*/  LOP3.LUT R7, R7, 0xfffffff8, RZ, 0xc0, !PT ;  /* 0xfffffff807077812 */ /* 0x000fe200078ec0ff */
[----:B------:R-:W-:Y:S01]  /*18a0*/  IMAD.IADD R6, R5, 0x1, -R6 ;  /* 0x0000000105067824 */ /* 0x000fe200078e0a06 */
[----:B------:R-:W-:Y:S01]  /*18b0*/  LOP3.LUT R86, R23, 0x1, RZ, 0xfc, !PT ;  /* 0x0000000117567812 */ /* 0x000fe200078efcff */
[----:B------:R-:W-:Y:S01]  /*18c0*/  IMAD.MOV.U32 R5, RZ, RZ, 0x1 ;  /* 0x00000001ff057424 */ /* 0x000fe200078e00ff */
[----:B------:R-:W-:Y:S01]  /*18d0*/  USHF.L.U32 UR47, UR40, 0x1, URZ ;  /* 0x00000001282f7899 */ /* 0x000fe2000800063f */
[----:B------:R-:W-:Y:S01]  /*18e0*/  IMAD.IADD R74, R74, 0x1, -R7 ;  /* 0x000000014a4a7824 */ /* 0x000fe200078e0a07 */
[----:B------:R-:W-:Y:S01]  /*18f0*/  UIADD3 UR43, -UR43, UR40, URZ ;  /* 0x000000282b2b7290 */ /* 0x000fe2000fffe13f */
[----:B------:R-:W0:Y:S01]  /*1900*/  LDC R81, c[0x0][0x288] ;  /* 0x0000a200ff517b82 */ /* 0x000e220000000800 */
[----:B-1----:R-:W-:Y:S01]  /*1910*/  ULEA UR42, UR4, UR42, 0x18 ;  /* 0x0000002a042a7291 */ /* 0x002fe2000f8ec03f */
[C-C-:B------:R-:W-:Y:S01]  /*1920*/  IMAD R85, R3.reuse, -0x10, -R74.reuse ;  /* 0xfffffff003557824 */ /* 0x140fe200078e0a4a */
[--C-:B------:R-:W-:Y:S01]  /*1930*/  SHF.R.S32.HI R75, RZ, 0x1f, R74.reuse ;  /* 0x0000001fff4b7819 */ /* 0x100fe2000001144a */
[----:B------:R-:W-:Y:S01]  /*1940*/  USHF.L.U32 UR4, UR5, 0x3, URZ ;  /* 0x0000000305047899 */ /* 0x000fe2000800063f */
[----:B------:R-:W-:Y:S01]  /*1950*/  IMAD.SHL.U32 R76, R6, 0x2, RZ ;  /* 0x00000002064c7824 */ /* 0x000fe200078e00ff */
[----:B------:R-:W-:Y:S01]  /*1960*/  UIADD3 UR5, UR42, 0x400, URZ ;  /* 0x000004002a057890 */ /* 0x000fe2000fffe03f */
[----:B------:R-:W-:Y:S01]  /*1970*/  IMAD.U32 R87, RZ, RZ, UR7 ;  /* 0x00000007ff577e24 */ /* 0x000fe2000f8e00ff */
[----:B------:R-:W1:Y:S01]  /*1980*/  LDC R83, c[0x0][0x600] ;  /* 0x00018000ff537b82 */ /* 0x000e620000000800 */
[----:B------:R-:W-:Y:S01]  /*1990*/  IMAD.WIDE R74, R3, 0x10, R74 ;  /* 0x00000010034a7825 */ /* 0x000fe200078e024a */
[----:B------:R-:W-:Y:S01]  /*19a0*/  UIADD3 UR6, UR42, 0x16c00, URZ ;  /* 0x00016c002a067890 */ /* 0x000fe2000fffe03f */
[----:B------:R-:W-:Y:S01]  /*19b0*/  SHF.R.S32.HI R77, RZ, 0x1f, R76 ;  /* 0x0000001fff4d7819 */ /* 0x000fe2000001144c */
[----:B------:R-:W-:Y:S01]  /*19c0*/  USHF.R.U32.HI UR5, URZ, 0x4, UR5 ;  /* 0x000000043f057899 */ /* 0x000fe20008011605 */
[----:B------:R-:W-:Y:S01]  /*19d0*/  IMAD.MOV.U32 R3, RZ, RZ, -0x1 ;  /* 0xffffffffff037424 */ /* 0x000fe200078e00ff */
[----:B------:R-:W-:Y:S01]  /*19e0*/  USHF.R.U32.HI UR6, URZ, 0x4, UR6 ;  /* 0x000000043f067899 */ /* 0x000fe20008011606 */
[----:B------:R-:W-:Y:S01]  /*19f0*/  VIADD R85, R85, UR8 ;  /* 0x0000000855557c36 */ /* 0x000fe20008000000 */
[----:B------:R-:W-:Y:S01]  /*1a00*/  UIADD3 UR48, UR42, 0x2e0, URZ ;  /* 0x000002e02a307890 */ /* 0x000fe2000fffe03f */
[C---:B----4-:R-:W-:Y:S01]  /*1a10*/  SHF.L.U64.HI R79, R78.reuse, 0x3, R79 ;  /* 0x000000034e4f7819 */ /* 0x050fe2000001024f */
[----:B------:R-:W-:Y:S01]  /*1a20*/  ULOP3.LUT UR4, UR4, 0x8, URZ, 0xc0, !UPT ;  /* 0x0000000804047892 */ /* 0x000fe2000f8ec03f */
[-C--:B---3--:R-:W-:Y:S01]  /*1a30*/  SHF.L.U32 R3, R3, R80.reuse, RZ ;  /* 0x0000005003037219 */ /* 0x088fe200000006ff */
[----:B------:R-:W-:Y:S01]  /*1a40*/  ULOP3.LUT UR5, UR5, 0x3fff, URZ, 0xc0, !UPT ;  /* 0x00003fff05057892 */ /* 0x000fe2000f8ec03f */
[----:B------:R-:W-:Y:S01]  /*1a50*/  SHF.L.U32 R80, R5, R80, RZ ;  /* 0x0000005005507219 */ /* 0x000fe200000006ff */
[----:B------:R-:W-:Y:S01]  /*1a60*/  ULOP3.LUT UR6, UR6, 0x3fff, URZ, 0xc0, !UPT ;  /* 0x00003fff06067892 */ /* 0x000fe2000f8ec03f */
[----:B------:R-:W-:Y:S01]  /*1a70*/  IMAD.SHL.U32 R78, R78, 0x8, RZ ;  /* 0x000000084e4e7824 */ /* 0x000fe200078e00ff */
[----:B------:R-:W-:Y:S01]  /*1a80*/  LOP3.LUT R84, RZ, R3, RZ, 0x33, !PT ;  /* 0x00000003ff547212 */ /* 0x000fe200078e33ff */
[----:B0-----:R-:W-:Y:S01]  /*1a90*/  IMAD R81, R6, -0x2, R81 ;  /* 0xfffffffe06517824 */ /* 0x001fe200078e0251 */
[----:B------:R-:W-:-:S02]  /*1aa0*/  ULEA UR44, UR44, UR48, 0x3 ;  /* 0x000000302c2c7291 */ /* 0x000fc4000f8e183f */
[----:B------:R-:W-:Y:S02]  /*1ab0*/  ULOP3.LUT UR49, UR4, 0x8, URZ, 0x3c, !UPT ;  /* 0x0000000804317892 */ /* 0x000fe4000f8e3c3f */
[----:B------:R-:W-:Y:S01]  /*1ac0*/  ULOP3.LUT UR45, UR4, 0x18, URZ, 0x3c, !UPT ;  /* 0x00000018042d7892 */ /* 0x000fe2000f8e3c3f */
[----:B-1----:R-:W-:Y:S01]  /*1ad0*/  VIADD R83, R83, 0xffffffff ;  /* 0xffffffff53537836 */ /* 0x002fe20000000000 */
[----:B------:R-:W-:Y:S02]  /*1ae0*/  ULOP3.LUT UR46, UR5, 0x10000, URZ, 0xfc, !UPT ;  /* 0x00010000052e7892 */ /* 0x000fe4000f8efc3f */
[----:B------:R-:W-:Y:S01]  /*1af0*/  ULOP3.LUT UR41, UR6, 0x10000, URZ, 0xfc, !UPT ;  /* 0x0001000006297892 */ /* 0x000fe2000f8efc3f */
[----:B--2---:R-:W-:-:S11]  /*1b00*/  SHF.L.U64.HI R82, R8, 0x1, R0 ;  /* 0x0000000108527819 */ /* 0x004fd60000010200 */
.L_x_131:
[----:B------:R-:W-:-:S04]  /*1b10*/  SHF.L.U32 R0, R87, 0x1f, RZ ;  /* 0x0000001f57007819 */ /* 0x000fc800000006ff */
[----:B------:R-:W0:Y:S02]  /*1b20*/  SYNCS.PHASECHK.TRANS64.TRYWAIT P0, [UR44+-0x8], R0 ;  /* 0xfffff800ff0075a7 */ /* 0x000e24000800016c */
[----:B01-34-:R-:W-:Y:S05]  /*1b30*/  @!P0 BRA `(.L_x_16) ;  /* 0x0000006400ac8947 */ /* 0x01bfea0003800000 */
.L_x_194:
[----:B------:R-:W-:Y:S02]  /*1b40*/  ULDC UR4, c[0x0][0x28c] ;  /* 0x0000a30000047ab9 */ /* 0x000fe40000000800 */
[----:B------:R-:W-:-:S13]  /*1b50*/  ISETP.LT.AND P0, PT, RZ, UR4, PT ;  /* 0x00000004ff007c0c */ /* 0x000fda000bf01270 */
[----:B------:R-:W-:Y:S05]  /*1b60*/  @P0 BRA `(.L_x_17) ;  /* 0x0000000000400947 */ /* 0x000fea0003800000 */
[----:B0-----:R-:W-:Y:S01]  /*1b70*/  MOV R0, 0x0 ;  /* 0x0000000000007802 */ /* 0x001fe20000000f00 */
[----:B------:R-:W-:Y:S01]  /*1b80*/  ULDC.64 UR4, c[0x4][0x68] ;  /* 0x01001a0000047ab9 */ /* 0x000fe20000000a00 */
[----:B------:R-:W-:Y:S01]  /*1b90*/  ULDC.64 UR6, c[0x4][0x8] ;  /* 0x0100020000067ab9 */ /* 0x000fe20000000a00 */
[----:B------:R-:W-:Y:S01]  /*1ba0*/  IMAD.U32 R4, RZ, RZ, UR4 ;  /* 0x00000004ff047e24 */ /* 0x000fe2000f8e00ff */
[----:B------:R0:W1:Y:S01]  /*1bb0*/  LDC.64 R14, c[0x4][R0] ;  /* 0x01000000000e7b82 */ /* 0x0000620000000a00 */
[----:B------:R-:W-:Y:S01]  /*1bc0*/  IMAD.U32 R5, RZ, RZ, UR5 ;  /* 0x00000005ff057e24 */ /* 0x000fe2000f8e00ff */
[----:B------:R-:W-:Y:S01]  /*1bd0*/  ULDC.64 UR4, c[0x4][0x70] ;  /* 0x01001c0000047ab9 */ /* 0x000fe20000000a00 */
[----:B------:R-:W-:Y:S02]  /*1be0*/  IMAD.U32 R10, RZ, RZ, UR6 ;  /* 0x00000006ff0a7e24 */ /* 0x000fe4000f8e00ff */
[----:B------:R-:W-:Y:S02]  /*1bf0*/  IMAD.U32 R6, RZ, RZ, UR4 ;  /* 0x00000004ff067e24 */ /* 0x000fe4000f8e00ff */
[----:B------:R-:W-:-:S02]  /*1c00*/  IMAD.U32 R7, RZ, RZ, UR5 ;  /* 0x00000005ff077e24 */ /* 0x000fc4000f8e00ff */
[----:B------:R-:W-:Y:S02]  /*1c10*/  IMAD.U32 R11, RZ, RZ, UR7 ;  /* 0x00000007ff0b7e24 */ /* 0x000fe4000f8e00ff */
[----:B------:R-:W-:Y:S02]  /*1c20*/  IMAD.MOV.U32 R8, RZ, RZ, 0x1e1 ;  /* 0x000001e1ff087424 */ /* 0x000fe400078e00ff */
[----:B------:R-:W-:Y:S02]  /*1c30*/  IMAD.MOV.U32 R12, RZ, RZ, 0x1 ;  /* 0x00000001ff0c7424 */ /* 0x000fe400078e00ff */
[----:B0-----:R-:W-:-:S07]  /*1c40*/  IMAD.MOV.U32 R13, RZ, RZ, RZ ;  /* 0x000000ffff0d7224 */ /* 0x001fce00078e00ff */
[----:B------:R-:W-:-:S07]  /*1c50*/  LEPC R20, `(.L_x_17) ;  /* 0x000000001014794e */ /* 0x000fce0000000000 */
[----:B-1---5:R-:W-:Y:S05]  /*1c60*/  CALL.ABS.NOINC R14 ;  /* 0x000000000e007343 */ /* 0x022fea0003c00000 */
.L_x_17:
[----:B------:R-:W-:-:S13]  /*1c70*/  ISETP.NE.AND P0, PT, R86, 0x3, PT ;  /* 0x000000035600780c */ /* 0x000fda0003f05270 */
[----:B------:R-:W-:Y:S05]  /*1c80*/  @!P0 BRA `(.L_x_18) ;  /* 0x0000000000048947 */ /* 0x000fea0003800000 */
[----:B------:R-:W-:Y:S01]  /*1c90*/  BPT.TRAP 0x1 ;  /* 0x000000040000795c */ /* 0x000fe20000300000 */
.L_x_18:
[----:B0-----:R-:W-:Y:S02]  /*1ca0*/  IMAD.U32 R3, RZ, RZ, UR39 ;  /* 0x00000027ff037e24 */ /* 0x001fe4000f8e00ff */
[----:B------:R-:W-:-:S03]  /*1cb0*/  IMAD.U32 R0, RZ, RZ, UR38 ;  /* 0x00000026ff007e24 */ /* 0x000fc6000f8e00ff */
[----:B------:R-:W-:Y:S02]  /*1cc0*/  LEA R3, R3, UR42, 0x3 ;  /* 0x0000002a03037c11 */ /* 0x000fe4000f8e18ff */
[----:B------:R-:W-:-:S04]  /*1cd0*/  SHF.L.U32 R0, R0, 0x1f, RZ ;  /* 0x0000001f00007819 */ /* 0x000fc800000006ff */
[----:B------:R0:W1:Y:S01]  /*1ce0*/  SYNCS.PHASECHK.TRANS64.TRYWAIT P1, [R3+URZ], R0 ;  /* 0x00000000030075a7 */ /* 0x000062000802017f */
[----:B------:R-:W-:Y:S05]  /*1cf0*/  @!P0 BRA `(.L_x_19) ;  /* 0x0000000000048947 */ /* 0x000fea0003800000 */
[----:B------:R-:W-:Y:S01]  /*1d00*/  BPT.TRAP 0x1 ;  /* 0x000000040000795c */ /* 0x000fe20000300000 */
.L_x_19:
[----:B-1----:R-:W-:Y:S05]  /*1d10*/  @P1 BRA `(.L_x_20) ;  /* 0x0000000000081947 */ /* 0x002fea0003800000 */
[----:B------:R-:W1:Y:S02]  /*1d20*/  SYNCS.PHASECHK.TRANS64.TRYWAIT P1, [R3+URZ], R0 ;  /* 0x00000000030075a7 */ /* 0x000e64000802017f */
[----:B-1----:R-:W-:Y:S05]  /*1d30*/  @!P1 BRA `(.L_x_21) ;  /* 0x0000006400449947 */ /* 0x002fea0003800000 */
.L_x_20:
[----:B------:R-:W-:Y:S05]  /*1d40*/  WARPSYNC.ALL ;  /* 0x0000000000007948 */ /* 0x000fea0003800000 */
[----:B------:R-:W-:Y:S01]  /*1d50*/  ULEA UR4, UR39, UR46, 0x7 ;  /* 0x0000002e27047291 */ /* 0x000fe2000f8e383f */
[----:B------:R-:W-:Y:S01]  /*1d60*/  WARPGROUP.ARRIVE ;  /* 0x00000000000079c5 */ /* 0x000fe20000000000 */
[----:B------:R-:W-:Y:S01]  /*1d70*/  UIMAD UR6, UR39, 0xc0, UR41 ;  /* 0x000000c0270678a4 */ /* 0x000fe2000f8e0229 */
[----:B01----:R-:W-:Y:S01]  /*1d80*/  IMAD.U32 R0, RZ, RZ, UR43 ;  /* 0x0000002bff007e24 */ /* 0x003fe2000f8e00ff */
[----:B------:R-:W-:Y:S01]  /*1d90*/  UMOV UR5, 0xc0000010 ;  /* 0xc000001000057882 */ /* 0x000fe20000000000 */
[----:B------:R-:W-:-:S03]  /*1da0*/  UMOV UR7, 0xc0000010 ;  /* 0xc000001000077882 */ /* 0x000fc60000000000 */
[----:B------:R-:W-:-:S03]  /*1db0*/  ISETP.GE.AND P1, PT, R0, 0x1, PT ;  /* 0x000000010000780c */ /* 0x000fc60003f26270 */
[----:B------:R-:W-:Y:S03]  /*1dc0*/  HGMMA.64x96x16.F32 R24, gdesc[UR4], RZ, !UPT, gsb0 ;  /* 0x01600000041879f0 */ /* 0x000fe6000c0008ff */
[----:B------:R-:W-:-:S07]  /*1dd0*/  WARPGROUP.DEPBAR.LE gsb0, 0x0 ;  /* 0x00008000000079c5 */ /* 0x000fce0000010000 */
[----:B------:R-:W-:Y:S05]  /*1de0*/  @!P1 BRA `(.L_x_22) ;  /* 0x0000000000b49947 */ /* 0x000fea0003800000 */
[----:B------:R-:W-:Y:S01]  /*1df0*/  UIADD3 UR4, UR39, 0x1, URZ ;  /* 0x0000000127047890 */ /* 0x000fe2000fffe03f */
[----:B------:R-:W-:Y:S01]  /*1e00*/  IMAD.U32 R0, RZ, RZ, UR43 ;  /* 0x0000002bff007e24 */ /* 0x000fe2000f8e00ff */
[----:B------:R-:W-:Y:S02]  /*1e10*/  UMOV UR9, UR39 ;  /* 0x0000002700097c82 */ /* 0x000fe40008000000 */
[----:B------:R-:W-:-:S04]  /*1e20*/  UISETP.NE.AND UP0, UPT, UR4, 0x2d, UPT ;  /* 0x0000002d0400788c */ /* 0x000fc8000bf05270 */
[----:B------:R-:W-:Y:S02]  /*1e30*/  USEL UR5, URZ, 0x1, UP0 ;  /* 0x000000013f057887 */ /* 0x000fe40008000000 */
[----:B------:R-:W-:Y:S02]  /*1e40*/  USEL UR8, UR4, URZ, UP0 ;  /* 0x0000003f04087287 */ /* 0x000fe40008000000 */
[----:B------:R-:W-:-:S06]  /*1e50*/  ULOP3.LUT UR5, UR38, UR5, URZ, 0x3c, !UPT ;  /* 0x0000000526057292 */ /* 0x000fcc000f8e3c3f */
[----:B------:R-:W-:-:S07]  /*1e60*/  IMAD.U32 R5, RZ, RZ, UR5 ;  /* 0x00000005ff057e24 */ /* 0x000fce000f8e00ff */
.L_x_29:
[----:B01----:R-:W-:Y:S05]  /*1e70*/  @!P0 BRA `(.L_x_23) ;  /* 0x0000000000048947 */ /* 0x003fea0003800000 */
[----:B------:R-:W-:Y:S01]  /*1e80*/  BPT.TRAP 0x1 ;  /* 0x000000040000795c */ /* 0x000fe20000300000 */
.L_x_23:
[----:B------:R-:W-:Y:S01]  /*1e90*/  ULEA UR4, UR8, UR42, 0x3 ;  /* 0x0000002a08047291 */ /* 0x000fe2000f8e183f */
[----:B------:R-:W-:-:S08]  /*1ea0*/  SHF.L.U32 R3, R5, 0x1f, RZ ;  /* 0x0000001f05037819 */ /* 0x000fd000000006ff */
[----:B------:R0:W1:Y:S01]  /*1eb0*/  SYNCS.PHASECHK.TRANS64.TRYWAIT P1, [UR4], R3 ;  /* 0x00000003ff0075a7 */ /* 0x0000620008020144 */
[----:B------:R-:W-:Y:S05]  /*1ec0*/  @!P0 BRA `(.L_x_24) ;  /* 0x0000000000048947 */ /* 0x000fea0003800000 */
[----:B------:R-:W-:Y:S01]  /*1ed0*/  BPT.TRAP 0x1 ;  /* 0x000000040000795c */ /* 0x000fe20000300000 */
.L_x_24:
[----:B-1----:R-:W-:Y:S05]  /*1ee0*/  @P1 BRA `(.L_x_25) ;  /* 0x0000000000081947 */ /* 0x002fea0003800000 */
[----:B------:R-:W1:Y:S02]  /*1ef0*/  SYNCS.PHASECHK.TRANS64.TRYWAIT P1, [UR4], R3 ;  /* 0x00000003ff0075a7 */ /* 0x000e640008020144 */
[----:B-1----:R-:W-:Y:S05]  /*1f00*/  @!P1 BRA `(.L_x_26) ;  /* 0x0000006000e49947 */ /* 0x002fea0003800000 */
.L_x_25:
[----:B------:R-:W-:Y:S01]  /*1f10*/  ULEA UR4, UR8, UR46, 0x7 ;  /* 0x0000002e08047291 */ /* 0x000fe2000f8e383f */
[----:B------:R-:W-:Y:S01]  /*1f20*/  WARPGROUP.ARRIVE ;  /* 0x00000000000079c5 */ /* 0x000fe20000000000 */
[----:B------:R-:W-:Y:S01]  /*1f30*/  UIMAD UR6, UR8, 0xc0, UR41 ;  /* 0x000000c0080678a4 */ /* 0x000fe2000f8e0229 */
[----:B------:R-:W-:Y:S01]  /*1f40*/  UMOV UR5, 0xc0000010 ;  /* 0xc000001000057882 */ /* 0x000fe20000000000 */
[----:B------:R-:W-:-:S07]  /*1f50*/  UMOV UR7, 0xc0000010 ;  /* 0xc000001000077882 */ /* 0x000fce0000000000 */
[----:B------:R-:W-:Y:S03]  /*1f60*/  HGMMA.64x96x16.F32 R24, gdesc[UR4], R24, gsb0 ;  /* 0x01600000041879f0 */ /* 0x000fe60008000818 */
[----:B------:R-:W-:Y:S02]  /*1f70*/  WARPGROUP.DEPBAR.LE gsb0, 0x0 ;  /* 0x00008000000079c5 */ /* 0x000fe40000010000 */
[----:B------:R-:W-:Y:S05]  /*1f80*/  @!P0 BRA `(.L_x_27) ;  /* 0x0000000000048947 */ /* 0x000fea0003800000 */
[----:B------:R-:W-:Y:S01]  /*1f90*/  BPT.TRAP 0x1 ;  /* 0x000000040000795c */ /* 0x000fe20000300000 */
.L_x_27:
[----:B------:R-:W-:Y:S01]  /*1fa0*/  ULEA UR4, UR9, UR42, 0x3 ;  /* 0x0000002a09047291 */ /* 0x000fe2000f8e183f */
[----:B------:R-:W-:-:S03]  /*1fb0*/  ISETP.GT.U32.AND P1, PT, R23, 0x1, PT ;  /* 0x000000011700780c */ /* 0x000fc60003f24070 */
[----:B------:R-:W-:-:S04]  /*1fc0*/  UIADD3 UR4, UR4, 0x168, URZ ;  /* 0x0000016804047890 */ /* 0x000fc8000fffe03f */
[----:B------:R-:W-:-:S09]  /*1fd0*/  UPRMT UR4, URZ, 0x654, UR4 ;  /* 0x000006543f047896 */ /* 0x000fd20008000004 */
[----:B------:R-:W-:Y:S01]  /*1fe0*/  SYNCS.ARRIVE.TRANS64.RED.A1T0 RZ, [UR4], RZ ;  /* 0x000000ffffff79a7 */ /* 0x000fe20008100404 */
[----:B------:R-:W-:Y:S05]  /*1ff0*/  @P1 BRA `(.L_x_28) ;  /* 0x0000000000041947 */ /* 0x000fea0003800000 */
[----:B------:R-:W-:Y:S01]  /*2000*/  BPT.TRAP 0x1 ;  /* 0x000000040000795c */ /* 0x000fe20000300000 */
.L_x_28:
[----:B------:R-:W-:Y:S01]  /*2010*/  UIADD3 UR8, UR8, 0x1, URZ ;  /* 0x0000000108087890 */ /* 0x000fe2000fffe03f */
[C---:B------:R-:W-:Y:S01]  /*2020*/  ISETP.GT.AND P1, PT, R0.reuse, 0x1, PT ;  /* 0x000000010000780c */ /* 0x040fe20003f24270 */
[----:B------:R-:W-:Y:S01]  /*2030*/  UIADD3 UR9, UR9, 0x1, URZ ;  /* 0x0000000109097890 */ /* 0x000fe2000fffe03f */
[----:B------:R-:W-:Y:S01]  /*2040*/  VIADD R0, R0, 0xffffffff ;  /* 0xffffffff00007836 */ /* 0x000fe20000000000 */
[----:B------:R-:W-:Y:S02]  /*2050*/  UISETP.NE.AND UP0, UPT, UR8, 0x2d, UPT ;  /* 0x0000002d0800788c */ /* 0x000fe4000bf05270 */
[----:B------:R-:W-:Y:S02]  /*2060*/  UISETP.NE.AND UP1, UPT, UR9, 0x2d, UPT ;  /* 0x0000002d0900788c */ /* 0x000fe4000bf25270 */
[----:B------:R-:W-:Y:S02]  /*2070*/  USEL UR4, URZ, 0x1, UP0 ;  /* 0x000000013f047887 */ /* 0x000fe40008000000 */
[----:B------:R-:W-:-:S02]  /*2080*/  USEL UR8, UR8, URZ, UP0 ;  /* 0x0000003f08087287 */ /* 0x000fc40008000000 */
[----:B------:R-:W-:Y:S02]  /*2090*/  USEL UR9, UR9, URZ, UP1 ;  /* 0x0000003f09097287 */ /* 0x000fe40008800000 */
[----:B------:R-:W-:Y:S01]  /*20a0*/  LOP3.LUT R5, R5, UR4, RZ, 0x3c, !PT ;  /* 0x0000000405057c12 */ /* 0x000fe2000f8e3cff */
[----:B------:R-:W-:Y:S09]  /*20b0*/  @P1 BRA `(.L_x_29) ;  /* 0xfffffffc006c1947 */ /* 0x000ff2000383ffff */
.L_x_22:
[----:B------:R-:W2:Y:S01]  /*20c0*/  LDC R0, c[0x0][0x28c] ;  /* 0x0000a300ff007b82 */ /* 0x000ea20000000800 */
[----:B01----:R-:W-:-:S04]  /*20d0*/  IMAD.U32 R3, RZ, RZ, UR49 ;  /* 0x00000031ff037e24 */ /* 0x003fc8000f8e00ff */
[----:B------:R0:W-:Y:S01]  /*20e0*/  SYNCS.ARRIVE.TRANS64.A1T0 RZ, [R3+UR48], RZ ;  /* 0x000000ff03ff79a7 */ /* 0x0001e20008100030 */
[----:B--2---:R-:W-:-:S13]  /*20f0*/  ISETP.GE.AND P1, PT, R0, 0x1, PT ;  /* 0x000000010000780c */ /* 0x004fda0003f26270 */
[----:B0-----:R-:W-:Y:S05]  /*2100*/  @!P1 BRA `(.L_x_30) ;  /* 0x00000000003c9947 */ /* 0x001fea0003800000 */
[----:B------:R-:W-:Y:S05]  /*2110*/  @!P0 BRA `(.L_x_31) ;  /* 0x0000000000048947 */ /* 0x000fea0003800000 */
[----:B------:R-:W-:Y:S01]  /*2120*/  BPT.TRAP 0x1 ;  /* 0x000000040000795c */ /* 0x000fe20000300000 */
.L_x_31:
[----:B------:R-:W-:Y:S01]  /*2130*/  UIADD3 UR6, UR39, UR43, URZ ;  /* 0x0000002b27067290 */ /* 0x000fe2000fffe03f */
[----:B------:R-:W-:-:S03]  /*2140*/  ISETP.GT.U32.AND P0, PT, R23, 0x1, PT ;  /* 0x000000011700780c */ /* 0x000fc60003f04070 */
[----:B------:R-:W-:-:S04]  /*2150*/  UIMAD.WIDE.U32 UR4, UR6, 0x6c16c16d, URZ ;  /* 0x6c16c16d060478a5 */ /* 0x000fc8000f8e003f */
[----:B------:R-:W-:-:S04]  /*2160*/  UIADD3 UR4, UR6, -UR5, URZ ;  /* 0x8000000506047290 */ /* 0x000fc8000fffe03f */
[----:B------:R-:W-:-:S04]  /*2170*/  ULEA.HI UR4, UR4, UR5, URZ, 0x1f ;  /* 0x0000000504047291 */ /* 0x000fc8000f8ff83f */
[----:B------:R-:W-:-:S04]  /*2180*/  USHF.R.U32.HI UR4, URZ, 0x5, UR4 ;  /* 0x000000053f047899 */ /* 0x000fc80008011604 */
[----:B------:R-:W-:-:S04]  /*2190*/  UIMAD UR4, UR4, -0x2d, UR6 ;  /* 0xffffffd3040478a4 */ /* 0x000fc8000f8e0206 */
[----:B------:R-:W-:-:S04]  /*21a0*/  ULEA UR4, UR4, UR42, 0x3 ;  /* 0x0000002a04047291 */ /* 0x000fc8000f8e183f */
[----:B------:R-:W-:-:S04]  /*21b0*/  UIADD3 UR4, UR4, 0x168, URZ ;  /* 0x0000016804047890 */ /* 0x000fc8000fffe03f */
[----:B------:R-:W-:-:S09]  /*21c0*/  UPRMT UR4, URZ, 0x654, UR4 ;  /* 0x000006543f047896 */ /* 0x000fd20008000004 */
[----:B------:R-:W-:Y:S01]  /*21d0*/  SYNCS.ARRIVE.TRANS64.RED.A1T0 RZ, [UR4], RZ ;  /* 0x000000ffffff79a7 */ /* 0x000fe20008100404 */
[----:B------:R-:W-:Y:S05]  /*21e0*/  @P0 BRA `(.L_x_30) ;  /* 0x0000000000040947 */ /* 0x000fea0003800000 */
[----:B------:R-:W-:Y:S01]  /*21f0*/  BPT.TRAP 0x1 ;  /* 0x000000040000795c */ /* 0x000fe20000300000 */
.L_x_30:
[----:B------:R-:W-:Y:S01]  /*2200*/  SHF.L.U32 R0, R87, 0x1f, RZ ;  /* 0x0000001f57007819 */ /* 0x000fe200000006ff */
[----:B------:R-:W-:Y:S01]  /*2210*/  UISETP.GE.U32.AND UP1, UPT, UR47, 0x2d, UPT ;  /* 0x0000002d2f00788c */ /* 0x000fe2000bf26070 */
[----:B------:R-:W-:Y:S01]  /*2220*/  SHF.R.S32.HI R9, RZ, 0x1f, R19 ;  /* 0x0000001fff097819 */ /* 0x000fe20000011413 */
[----:B------:R-:W-:Y:S01]  /*2230*/  UIADD3 UR39, UR39, UR47, URZ ;  /* 0x0000002f27277290 */ /* 0x000fe2000fffe03f */
[----:B------:R-:W0:Y:S03]  /*2240*/  SYNCS.PHASECHK.TRANS64.TRYWAIT P0, [UR44+0x8], R0 ;  /* 0x00000800ff0075a7 */ /* 0x000e26000800016c */
[----:B------:R-:W-:-:S04]  /*2250*/  UISETP.GT.U32.AND UP0, UPT, UR39, 0x2c, UPT ;  /* 0x0000002c2700788c */ /* 0x000fc8000bf04070 */
[----:B------:R-:W-:Y:S02]  /*2260*/  UISETP.LT.U32.AND UP0, UPT, UR47, 0x2d, UP0 ;  /* 0x0000002d2f00788c */ /* 0x000fe40008701070 */
[----:B------:R-:W-:Y:S02]  /*2270*/  @UP1 UIMAD.WIDE.U32 UR4, UR39, 0x6c16c16d, URZ ;  /* 0x6c16c16d270418a5 */ /* 0x000fe4000f8e003f */
[----:B------:R-:W-:Y:S02]  /*2280*/  USEL UR6, URZ, 0x1, !UP0 ;  /* 0x000000013f067887 */ /* 0x000fe4000c000000 */
[----:B------:R-:W-:Y:S02]  /*2290*/  @UP1 UIADD3 UR4, UR39, -UR5, URZ ;  /* 0x8000000527041290 */ /* 0x000fe4000fffe03f */
[----:B------:R-:W-:Y:S02]  /*22a0*/  ULOP3.LUT UR38, UR38, UR6, URZ, 0x3c, !UPT ;  /* 0x0000000626267292 */ /* 0x000fe4000f8e3c3f */
[----:B------:R-:W-:-:S04]  /*22b0*/  @UP1 ULEA.HI UR4, UR4, UR5, URZ, 0x1f ;  /* 0x0000000504041291 */ /* 0x000fc8000f8ff83f */
[----:B------:R-:W-:-:S04]  /*22c0*/  @UP1 USHF.R.U32.HI UR4, URZ, 0x5, UR4 ;  /* 0x000000053f041899 */ /* 0x000fc80008011604 */
[----:B------:R-:W-:Y:S01]  /*22d0*/  @UP1 ULOP3.LUT UR38, UR38, 0x1, UR4, 0x78, !UPT ;  /* 0x0000000126261892 */ /* 0x000fe2000f8e7804 */
[----:B0-----:R-:W-:Y:S11]  /*22e0*/  @!P0 BRA `(.L_x_32) ;  /* 0x0000006000048947 */ /* 0x001ff60003800000 */
.L_x_195:
[----:B------:R-:W-:Y:S01]  /*22f0*/  ULDC.64 UR4, c[0x0][0x5d0] ;  /* 0x0001740000047ab9 */ /* 0x000fe20000000a00 */
[----:B------:R-:W-:Y:S01]  /*2300*/  ULDC UR6, c[0x0][0x284] ;  /* 0x0000a10000067ab9 */ /* 0x000fe20000000800 */
[----:B0-----:R-:W-:Y:S02]  /*2310*/  IMAD R0, R9, UR4, RZ ;  /* 0x0000000409007c24 */ /* 0x001fe4000f8e02ff */
[----:B------:R-:W-:Y:S02]  /*2320*/  IMAD R12, R18, 0x60, RZ ;  /* 0x00000060120c7824 */ /* 0x000fe400078e02ff */
[C---:B------:R-:W-:Y:S02]  /*2330*/  IMAD R3, R19.reuse, UR5, R0 ;  /* 0x0000000513037c24 */ /* 0x040fe4000f8e0200 */
[----:B------:R-:W-:Y:S01]  /*2340*/  IMAD.SHL.U32 R0, R22, 0x40, RZ ;  /* 0x0000004016007824 */ /* 0x000fe200078e00ff */
[----:B------:R-:W-:Y:S01]  /*2350*/  SHF.R.S32.HI R13, RZ, 0x1f, R12 ;  /* 0x0000001fff0d7819 */ /* 0x000fe2000001140c */
[----:B------:R-:W-:Y:S01]  /*2360*/  IMAD.WIDE.U32 R4, R19, UR4, R76 ;  /* 0x0000000413047c25 */ /* 0x000fe2000f8e004c */
[----:B------:R-:W-:-:S02]  /*2370*/  ULDC.64 UR4, c[0x0][0x5c8] ;  /* 0x0001720000047ab9 */ /* 0x000fc40000000a00 */
[----:B------:R-:W-:Y:S01]  /*2380*/  ISETP.GE.AND P0, PT, R0, UR6, PT ;  /* 0x0000000600007c0c */ /* 0x000fe2000bf06270 */
[----:B------:R-:W-:Y:S01]  /*2390*/  ULDC UR6, c[0x0][0x288] ;  /* 0x0000a20000067ab9 */ /* 0x000fe20000000800 */
[----:B------:R-:W-:Y:S01]  /*23a0*/  IADD3 R4, P1, R12, R4, RZ ;  /* 0x000000040c047210 */ /* 0x000fe20007f3e0ff */
[----:B------:R-:W-:Y:S01]  /*23b0*/  IMAD.WIDE R20, R22, 0x40, R74 ;  /* 0x0000004016147825 */ /* 0x000fe200078e024a */
[----:B------:R-:W-:Y:S02]  /*23c0*/  ISETP.GE.OR P0, PT, R12, UR6, P0 ;  /* 0x000000060c007c0c */ /* 0x000fe40008706670 */
[----:B------:R-:W-:Y:S01]  /*23d0*/  IADD3.X R5, R13, R5, R3, P1, !PT ;  /* 0x000000050d057210 */ /* 0x000fe20000ffe403 */
[----:B------:R-:W-:-:S04]  /*23e0*/  IMAD R7, R21, UR4, RZ ;  /* 0x0000000415077c24 */ /* 0x000fc8000f8e02ff */
[C---:B------:R-:W-:Y:S02]  /*23f0*/  IMAD R7, R20.reuse, UR5, R7 ;  /* 0x0000000514077c24 */ /* 0x040fe4000f8e0207 */
[----:B------:R-:W-:-:S04]  /*2400*/  IMAD.WIDE.U32 R88, R20, UR4, R4 ;  /* 0x0000000414587c25 */ /* 0x000fc8000f8e0004 */
[----:B------:R-:W-:Y:S05]  /*2410*/  @P0 BRA `(.L_x_33) ;  /* 0x00000030001c0947 */ /* 0x000fea0003800000 */
[----:B-----5:R-:W-:Y:S01]  /*2420*/  FSETP.NEU.AND P0, PT, R73, RZ, PT ;  /* 0x000000ff4900720b */ /* 0x020fe20003f0d000 */
[----:B------:R-:W-:Y:S01]  /*2430*/  IMAD.IADD R3, R81, 0x1, -R12 ;  /* 0x0000000151037824 */ /* 0x000fe200078e0a0c */
[----:B------:R-:W-:Y:S01]  /*2440*/  BSSY B0, `(.L_x_33) ;  /* 0x0000304000007945 */ /* 0x000fe20003800000 */
[----:B------:R-:W-:Y:S02]  /*2450*/  IMAD.IADD R0, R85, 0x1, -R0 ;  /* 0x0000000155007824 */ /* 0x000fe400078e0a00 */
[----:B------:R-:W-:Y:S01]  /*2460*/  IMAD.IADD R97, R89, 0x1, R7 ;  /* 0x0000000159617824 */ /* 0x000fe200078e0207 */
[----:B------:R-:W-:-:S04]  /*2470*/  ISETP.GT.AND P2, PT, R3, RZ, PT ;  /* 0x000000ff0300720c */ /* 0x000fc80003f44270 */
[----:B------:R-:W-:-:S03]  /*2480*/  ISETP.GT.AND P1, PT, R0, RZ, P2 ;  /* 0x000000ff0000720c */ /* 0x000fc60001724270 */
[----:B------:R-:W-:Y:S10]  /*2490*/  @!P0 BRA `(.L_x_34) ;  /* 0x0000002000808947 */ /* 0x000ff40003800000 */
[----:B------:R-:W0:Y:S01]  /*24a0*/  LDC.64 R90, c[0x0][0x5b8] ;  /* 0x00016e00ff5a7b82 */ /* 0x000e220000000a00 */
[----:B------:R-:W-:-:S07]  /*24b0*/  ULDC.64 UR4, c[0x0][0x5c0] ;  /* 0x0001700000047ab9 */ /* 0x000fce0000000a00 */
[----:B------:R-:W1:Y:S08]  /*24c0*/  LDC.64 R92, c[0x0][0x5b0] ;  /* 0x00016c00ff5c7b82 */ /* 0x000e700000000a00 */
[----:B------:R-:W2:Y:S01]  /*24d0*/  LDC.64 R94, c[0x0][0x5a8] ;  /* 0x00016a00ff5e7b82 */ /* 0x000ea20000000a00 */
[-C--:B0-----:R-:W-:Y:S02]  /*24e0*/  IMAD R6, R9, R90.reuse, RZ ;  /* 0x0000005a09067224 */ /* 0x081fe400078e02ff */
[----:B------:R-:W-:-:S04]  /*24f0*/  IMAD.WIDE.U32 R4, R19, R90, R76 ;  /* 0x0000005a13047225 */ /* 0x000fc800078e004c */
[----:B------:R-:W-:Y:S01]  /*2500*/  IMAD R89, R19, R91, R6 ;  /* 0x0000005b13597224 */ /* 0x000fe200078e0206 */
[----:B------:R-:W-:Y:S01]  /*2510*/  IADD3 R6, P0, R12, R4, RZ ;  /* 0x000000040c067210 */ /* 0x000fe20007f1e0ff */
[----:B-1----:R-:W-:-:S03]  /*2520*/  IMAD R4, R21, R92, RZ ;  /* 0x0000005c15047224 */ /* 0x002fc600078e02ff */
[----:B------:R-:W-:Y:S01]  /*2530*/  IADD3.X R7, R13, R5, R89, P0, !PT ;  /* 0x000000050d077210 */ /* 0x000fe200007fe459 */
[C---:B------:R-:W-:Y:S02]  /*2540*/  IMAD R91, R20.reuse, R93, R4 ;  /* 0x0000005d145b7224 */ /* 0x040fe400078e0204 */
[----:B------:R-:W-:-:S04]  /*2550*/  IMAD.WIDE.U32 R4, R20, R92, R6 ;  /* 0x0000005c14047225 */ /* 0x000fc800078e0006 */
[----:B------:R-:W-:Y:S01]  /*2560*/  IMAD.IADD R5, R5, 0x1, R91 ;  /* 0x0000000105057824 */ /* 0x000fe200078e025b */
[----:B--2---:R-:W-:-:S04]  /*2570*/  LEA R10, P0, R4, R94, 0x1 ;  /* 0x0000005e040a7211 */ /* 0x004fc800078008ff */
[----:B------:R-:W-:-:S05]  /*2580*/  LEA.HI.X R11, R4, R95, R5, 0x1, P0 ;  /* 0x0000005f040b7211 */ /* 0x000fca00000f0c05 */
[----:B------:R-:W2:Y:S01]  /*2590*/  @P1 LDG.E.LTC128B.U16 R18, desc[UR36][R10.64] ;  /* 0x000000240a121981 */ /* 0x000ea2000c1e1520 */
[----:B------:R-:W-:Y:S01]  /*25a0*/  IMAD.WIDE.U32 R4, R20, R92, R12 ;  /* 0x0000005c14047225 */ /* 0x000fe200078e000c */
[----:B------:R-:W-:Y:S02]  /*25b0*/  BSSY B1, `(.L_x_35) ;  /* 0x0000015000017945 */ /* 0x000fe40003800000 */
[----:B------:R-:W-:-:S04]  /*25c0*/  IADD3 R14, P0, R76, R4, RZ ;  /* 0x000000044c0e7210 */ /* 0x000fc80007f1e0ff */
[----:B------:R-:W-:Y:S02]  /*25d0*/  IADD3.X R15, R77, R91, R5, P0, !PT ;  /* 0x0000005b4d0f7210 */ /* 0x000fe400007fe405 */
[----:B------:R-:W-:Y:S01]  /*25e0*/  LEA R8, P0, R88, UR4, 0x1 ;  /* 0x0000000458087c11 */ /* 0x000fe2000f8008ff */
[----:B------:R-:W-:-:S03]  /*25f0*/  IMAD.WIDE.U32 R14, R19, R90, R14 ;  /* 0x0000005a130e7225 */ /* 0x000fc600078e000e */
[----:B------:R-:W-:Y:S02]  /*2600*/  LEA.HI.X R9, R88, UR5, R97, 0x1, P0 ;  /* 0x0000000558097c11 */ /* 0x000fe400080f0c61 */
[----:B------:R-:W-:-:S04]  /*2610*/  ISETP.GT.AND P0, PT, R3, 0x1, PT ;  /* 0x000000010300780c */ /* 0x000fc80003f04270 */
[----:B------:R-:W-:Y:S01]  /*2620*/  ISETP.GT.AND P3, PT, R0, RZ, P0 ;  /* 0x000000ff0000720c */ /* 0x000fe20000764270 */
[----:B--2---:R-:W-:-:S05]  /*2630*/  HADD2.F32 R4, -RZ, R18.H0_H0 ;  /* 0x20000012ff047230 */ /* 0x004fca0000004100 */
[----:B------:R-:W-:Y:S01]  /*2640*/  FMUL R5, R4, R73 ;  /* 0x0000004904057220 */ /* 0x000fe20000400000 */
[----:B------:R-:W-:-:S03]  /*2650*/  LEA R4, P4, R14, R94, 0x1 ;  /* 0x0000005e0e047211 */ /* 0x000fc600078808ff */
[----:B------:R-:W-:-:S05]  /*2660*/  FFMA R5, R24, R72, R5 ;  /* 0x0000004818057223 */ /* 0x000fca0000000005 */
[----:B------:R-:W-:Y:S01]  /*2670*/  F2FP.F16.F32.PACK_AB R10, RZ, R5 ;  /* 0x00000005ff0a723e */ /* 0x000fe200000000ff */
[----:B------:R-:W-:-:S03]  /*2680*/  IMAD.IADD R5, R89, 0x1, R15 ;  /* 0x0000000159057824 */ /* 0x000fc600078e020f */
[----:B------:R-:W-:Y:S01]  /*2690*/  PRMT R11, R10, 0x7610, R11 ;  /* 0x000076100a0b7816 */ /* 0x000fe2000000000b */
[----:B------:R-:W-:Y:S01]  /*26a0*/  IMAD.SHL.U32 R10, R92, 0x8, RZ ;  /* 0x000000085c0a7824 */ /* 0x000fe200078e00ff */
[----:B------:R-:W-:-:S03]  /*26b0*/  LEA.HI.X R5, R14, R95, R5, 0x1, P4 ;  /* 0x0000005f0e057211 */ /* 0x000fc600020f0c05 */
[----:B------:R0:W-:Y:S02]  /*26c0*/  @P1 STG.E.U16 desc[UR36][R8.64], R11 ;  /* 0x0000000b08001986 */ /* 0x0001e4000c101524 */
[----:B0-----:R-:W-:Y:S01]  /*26d0*/  SHF.L.U64.HI R11, R92, 0x3, R93 ;  /* 0x000000035c0b7819 */ /* 0x001fe2000001025d */
[----:B------:R-:W-:Y:S06]  /*26e0*/  @!P3 BRA `(.L_x_36) ;  /* 0x000000000004b947 */ /* 0x000fec0003800000 */
[----:B------:R0:W5:Y:S02]  /*26f0*/  LDG.E.LTC128B.U16 R18, desc[UR36][R4.64+0x2] ;  /* 0x0000022404127981 */ /* 0x000164000c1e1520 */
.L_x_36:
[----:B------:R-:W-:Y:S05]  /*2700*/  BSYNC B1 ;  /* 0x0000000000017941 */ /* 0x000fea0003800000 */
.L_x_35:
[----:B------:R-:W-:Y:S01]  /*2710*/  IMAD.WIDE.U32 R10, R20, R92, R10 ;  /* 0x0000005c140a7225 */ /* 0x000fe200078e000a */
[----:B------:R-:W-:-:S03]  /*2720*/  ISETP.GT.AND P2, PT, R0, 0x8, P2 ;  /* 0x000000080000780c */ /* 0x000fc60001744270 */
[----:B-----5:R-:W-:Y:S01]  /*2730*/  HADD2.F32 R14, -RZ, R18.H0_H0 ;  /* 0x20000012ff0e7230 */ /* 0x020fe20000004100 */
[----:B------:R-:W-:Y:S01]  /*2740*/  IADD3 R6, P1, R6, R10, RZ ;  /* 0x0000000a06067210 */ /* 0x000fe20007f3e0ff */
[----:B------:R-:W-:-:S03]  /*2750*/  IMAD.IADD R91, R91, 0x1, R11 ;  /* 0x000000015b5b7824 */ /* 0x000fc600078e020b */
[----:B------:R-:W-:Y:S01]  /*2760*/  FMUL R14, R14, R73 ;  /* 0x000000490e0e7220 */ /* 0x000fe20000400000 */
[----:B------:R-:W-:-:S03]  /*2770*/  IMAD.X R7, R91, 0x1, R7, P1 ;  /* 0x000000015b077824 */ /* 0x000fc600008e0607 */
[----:B------:R-:W-:Y:S01]  /*2780*/  FFMA R25, R25, R72, R14 ;  /* 0x0000004819197223 */ /* 0x000fe2000000000e */
[----:B------:R-:W-:-:S04]  /*2790*/  LEA R14, P1, R6, R94, 0x1 ;  /* 0x0000005e060e7211 */ /* 0x000fc800078208ff */
[----:B------:R-:W-:Y:S01]  /*27a0*/  LEA.HI.X R15, R6, R95, R7, 0x1, P1 ;  /* 0x0000005f060f7211 */ /* 0x000fe200008f0c07 */
[----:B------:R-:W-:Y:S01]  /*27b0*/  @P3 IMAD.MOV.U32 R6, RZ, RZ, R8 ;  /* 0x000000ffff063224 */ /* 0x000fe200078e0008 */
[----:B------:R-:W-:Y:S01]  /*27c0*/  F2FP.F16.F32.PACK_AB R25, RZ, R25 ;  /* 0x00000019ff19723e */ /* 0x000fe200000000ff */
[----:B------:R-:W-:-:S05]  /*27d0*/  @P3 IMAD.MOV.U32 R7, RZ, RZ, R9 ;  /* 0x000000ffff073224 */ /* 0x000fca00078e0009 */
[----:B------:R1:W-:Y:S04]  /*27e0*/  @P3 STG.E.U16 desc[UR36][R6.64+0x2], R25 ;  /* 0x0000021906003986 */ /* 0x0003e8000c101524 */
[----:B------:R-:W2:Y:S01]  /*27f0*/  @P2 LDG.E.LTC128B.U16 R18, desc[UR36][R14.64] ;  /* 0x000000240e122981 */ /* 0x000ea2000c1e1520 */
[----:B------:R-:W-:Y:S01]  /*2800*/  IADD3 R12, P1, P3, R76, R10, R12 ;  /* 0x0000000a4c0c7210 */ /* 0x000fe20007b3e00c */
[----:B------:R-:W-:Y:S01]  /*2810*/  BSSY B1, `(.L_x_37) ;  /* 0x0000011000017945 */ /* 0x000fe20003800000 */
[----:B------:R-:W-:Y:S02]  /*2820*/  ISETP.GT.AND P0, PT, R0, 0x8, P0 ;  /* 0x000000080000780c */ /* 0x000fe40000704270 */
[----:B------:R-:W-:-:S03]  /*2830*/  IADD3.X R13, R77, R91, R13, P1, P3 ;  /* 0x0000005b4d0d7210 */ /* 0x000fc60000fe640d */
[----:B------:R-:W-:Y:S01]  /*2840*/  IMAD.WIDE.U32 R12, R19, R90, R12 ;  /* 0x0000005a130c7225 */ /* 0x000fe200078e000c */
[----:B------:R-:W-:-:S03]  /*2850*/  SHF.L.U64.HI R19, R78, 0x1, R79 ;  /* 0x000000014e137819 */ /* 0x000fc6000001024f */
[----:B------:R-:W-:Y:S01]  /*2860*/  IMAD.IADD R13, R89, 0x1, R13 ;  /* 0x00000001590d7824 */ /* 0x000fe200078e020d */
[----:B-1----:R-:W-:-:S04]  /*2870*/  LEA R6, P3, R12, R94, 0x1 ;  /* 0x0000005e0c067211 */ /* 0x002fc800078608ff */
[----:B------:R-:W-:Y:S01]  /*2880*/  LEA.HI.X R7, R12, R95, R13, 0x1, P3 ;  /* 0x0000005f0c077211 */ /* 0x000fe200018f0c0d */
[----:B--2---:R-:W-:-:S05]  /*2890*/  HADD2.F32 R10, -RZ, R18.H0_H0 ;  /* 0x20000012ff0a7230 */ /* 0x004fca0000004100 */
[----:B------:R-:W-:Y:S01]  /*28a0*/  FMUL R11, R10, R73 ;  /* 0x000000490a0b7220 */ /* 0x000fe20000400000 */
[----:B------:R-:W-:-:S03]  /*28b0*/  LEA R10, P1, R78, R8, 0x1 ;  /* 0x000000084e0a7211 */ /* 0x000fc600078208ff */
[----:B------:R-:W-:-:S05]  /*28c0*/  FFMA R11, R26, R72, R11 ;  /* 0x000000481a0b7223 */ /* 0x000fca000000000b */
[----:B------:R-:W-:Y:S01]  /*28d0*/  F2FP.F16.F32.PACK_AB R14, RZ, R11 ;  /* 0x0000000bff0e723e */ /* 0x000fe200000000ff */
[----:B------:R-:W-:-:S05]  /*28e0*/  IMAD.X R11, R19, 0x1, R9, P1 ;  /* 0x00000001130b7824 */ /* 0x000fca00008e0609 */
[----:B------:R1:W-:Y:S01]  /*28f0*/  @P2 STG.E.U16 desc[UR36][R10.64], R14 ;  /* 0x0000000e0a002986 */ /* 0x0003e2000c101524 */
[----:B------:R-:W-:Y:S05]  /*2900*/  @!P0 BRA `(.L_x_38) ;  /* 0x0000000000048947 */ /* 0x000fea0003800000 */
[----:B------:R2:W5:Y:S02]  /*2910*/  LDG.E.LTC128B.U16 R18, desc[UR36][R6.64+0x2] ;  /* 0x0000022406127981 */ /* 0x000564000c1e1520 */
.L_x_38:
[----:B------:R-:W-:Y:S05]  /*2920*/  BSYNC B1 ;  /* 0x0000000000017941 */ /* 0x000fea0003800000 */
.L_x_37:
[----:B-----5:R-:W-:Y:S01]  /*2930*/  HADD2.F32 R12, -RZ, R18.H0_H0 ;  /* 0x20000012ff0c7230 */ /* 0x020fe20000004100 */
[----:B------:R-:W-:Y:S01]  /*2940*/  ISETP.GT.AND P1, PT, R3, 0x8, PT ;  /* 0x000000080300780c */ /* 0x000fe20003f24270 */
[----:B------:R-:W-:Y:S03]  /*2950*/  BSSY B1, `(.L_x_39) ;  /* 0x0000008000017945 */ /* 0x000fe60003800000 */
[----:B------:R-:W-:Y:S01]  /*2960*/  FMUL R12, R12, R73 ;  /* 0x000000490c0c7220 */ /* 0x000fe20000400000 */
[----:B------:R-:W-:-:S03]  /*2970*/  ISETP.GT.AND P2, PT, R0, RZ, P1 ;  /* 0x000000ff0000720c */ /* 0x000fc60000f44270 */
[----:B------:R-:W-:-:S05]  /*2980*/  FFMA R12, R27, R72, R12 ;  /* 0x000000481b0c7223 */ /* 0x000fca000000000c */
[----:B------:R-:W-:-:S05]  /*2990*/  F2FP.F16.F32.PACK_AB R12, RZ, R12 ;  /* 0x0000000cff0c723e */ /* 0x000fca00000000ff */
[----:B------:R3:W-:Y:S01]  /*29a0*/  @P0 STG.E.U16 desc[UR36][R10.64+0x2], R12 ;  /* 0x0000020c0a000986 */ /* 0x0007e2000c101524 */
[----:B------:R-:W-:Y:S05]  /*29b0*/  @!P2 BRA `(.L_x_40) ;  /* 0x000000000004a947 */ /* 0x000fea0003800000 */
[----:B------:R4:W5:Y:S02]  /*29c0*/  LDG.E.LTC128B.U16 R18, desc[UR36][R4.64+0x10] ;  /* 0x0000102404127981 */ /* 0x000964000c1e1520 */
.L_x_40:
[----:B------:R-:W-:Y:S05]  /*29d0*/  BSYNC B1 ;  /* 0x0000000000017941 */ /* 0x000fea0003800000 */
.L_x_39:
[----:B---3-5:R-:W-:Y:S01]  /*29e0*/  HADD2.F32 R12, -RZ, R18.H0_H0 ;  /* 0x20000012ff0c7230 */ /* 0x028fe20000004100 */
        /* <DEDUP_REMOVED lines=9> */
.L_x_42:
[----:B------:R-:W-:Y:S05]  /*2a80*/  BSYNC B1 ;  /* 0x0000000000017941 */ /* 0x000fea0003800000 */
.L_x_41:
[----:B-----5:R-:W-:Y:S01]  /*2a90*/  HADD2.F32 R12, -RZ, R18.H0_H0 ;  /* 0x20000012ff0c7230 */ /* 0x020fe20000004100 */
[----:B------:R-:W-:Y:S01]  /*2aa0*/  ISETP.GT.AND P1, PT, R0, 0x8, P1 ;  /* 0x000000080000780c */ /* 0x000fe20000f24270 */
[----:B------:R-:W-:Y:S03]  /*2ab0*/  BSSY B1, `(.L_x_43) ;  /* 0x0000007000017945 */ /* 0x000fe60003800000 */
[----:B------:R-:W-:-:S04]  /*2ac0*/  FMUL R12, R12, R73 ;  /* 0x000000490c0c7220 */ /* 0x000fc80000400000 */
[----:B------:R-:W-:-:S05]  /*2ad0*/  FFMA R12, R29, R72, R12 ;  /* 0x000000481d0c7223 */ /* 0x000fca000000000c */
[----:B------:R-:W-:-:S05]  /*2ae0*/  F2FP.F16.F32.PACK_AB R12, RZ, R12 ;  /* 0x0000000cff0c723e */ /* 0x000fca00000000ff */
[----:B------:R0:W-:Y:S01]  /*2af0*/  @P3 STG.E.U16 desc[UR36][R8.64+0x12], R12 ;  /* 0x0000120c08003986 */ /* 0x0001e2000c101524 */
[----:B------:R-:W-:Y:S05]  /*2b00*/  @!P1 BRA `(.L_x_44) ;  /* 0x0000000000049947 */ /* 0x000fea0003800000 */
[----:B------:R0:W5:Y:S02]  /*2b10*/  LDG.E.LTC128B.U16 R18, desc[UR36][R6.64+0x10] ;  /* 0x0000102406127981 */ /* 0x000164000c1e1520 */
.L_x_44:
[----:B------:R-:W-:Y:S05]  /*2b20*/  BSYNC B1 ;  /* 0x0000000000017941 */ /* 0x000fea0003800000 */
.L_x_43:
[----:B0----5:R-:W-:Y:S01]  /*2b30*/  HADD2.F32 R12, -RZ, R18.H0_H0 ;  /* 0x20000012ff0c7230 */ /* 0x021fe20000004100 */
[----:B------:R-:W-:Y:S01]  /*2b40*/  ISETP.GT.AND P0, PT, R0, 0x8, P0 ;  /* 0x000000080000780c */ /* 0x000fe20000704270 */
[----:B------:R-:W-:Y:S03]  /*2b50*/  BSSY B1, `(.L_x_45) ;  /* 0x0000007000017945 */ /* 0x000fe60003800000 */
[----:B---3--:R-:W-:-:S04]  /*2b60*/  FMUL R13, R12, R73 ;  /* 0x000000490c0d7220 */ /* 0x008fc80000400000 */
[----:B------:R-:W-:-:S05]  /*2b70*/  FFMA R13, R30, R72, R13 ;  /* 0x000000481e0d7223 */ /* 0x000fca000000000d */
[----:B------:R-:W-:-:S05]  /*2b80*/  F2FP.F16.F32.PACK_AB R13, RZ, R13 ;  /* 0x0000000dff0d723e */ /* 0x000fca00000000ff */
[----:B------:R0:W-:Y:S01]  /*2b90*/  @P1 STG.E.U16 desc[UR36][R10.64+0x10], R13 ;  /* 0x0000100d0a001986 */ /* 0x0001e2000c101524 */
[----:B------:R-:W-:Y:S05]  /*2ba0*/  @!P0 BRA `(.L_x_46) ;  /* 0x0000000000048947 */ /* 0x000fea0003800000 */
[----:B------:R3:W5:Y:S02]  /*2bb0*/  LDG.E.LTC128B.U16 R18, desc[UR36][R6.64+0x12] ;  /* 0x0000122406127981 */ /* 0x000764000c1e1520 */
.L_x_46:
[----:B------:R-:W-:Y:S05]  /*2bc0*/  BSYNC B1 ;  /* 0x0000000000017941 */ /* 0x000fea0003800000 */
.L_x_45:
        /* <DEDUP_REMOVED lines=10> */
.L_x_48:
[----:B------:R-:W-:Y:S05]  /*2c70*/  BSYNC B1 ;  /* 0x0000000000017941 */ /* 0x000fea0003800000 */
.L_x_47:
[----:B0----5:R-:W-:Y:S01]  /*2c80*/  HADD2.F32 R12, -RZ, R18.H0_H0 ;  /* 0x20000012ff0c7230 */ /* 0x021fe20000004100 */
        /* <DEDUP_REMOVED lines=9> */
.L_x_50:
[----:B------:R-:W-:Y:S05]  /*2d20*/  BSYNC B1 ;  /* 0x0000000000017941 */ /* 0x000fea0003800000 */
.L_x_49:
        /* <DEDUP_REMOVED lines=9> */
.L_x_52:
[----:B------:R-:W-:Y:S05]  /*2dc0*/  BSYNC B1 ;  /* 0x0000000000017941 */ /* 0x000fea0003800000 */
.L_x_51:
[----:B0----5:R-:W-:Y:S01]  /*2dd0*/  HADD2.F32 R12, -RZ, R18.H0_H0 ;  /* 0x20000012ff0c7230 */ /* 0x021fe20000004100 */
        /* <DEDUP_REMOVED lines=8> */
.L_x_54:
[----:B------:R-:W-:Y:S05]  /*2e60*/  BSYNC B1 ;  /* 0x0000000000017941 */ /* 0x000fea0003800000 */
.L_x_53:
        /* <DEDUP_REMOVED lines=10> */
.L_x_56:
[----:B------:R-:W-:Y:S05]  /*2f10*/  BSYNC B1 ;  /* 0x0000000000017941 */ /* 0x000fea0003800000 */
.L_x_55:
        /* <DEDUP_REMOVED lines=10> */
.L_x_58:
[----:B------:R-:W-:Y:S05]  /*2fc0*/  BSYNC B1 ;  /* 0x0000000000017941 */ /* 0x000fea0003800000 */
.L_x_57:
        /* <DEDUP_REMOVED lines=9> */
.L_x_60:
[----:B------:R-:W-:Y:S05]  /*3060*/  BSYNC B1 ;  /* 0x0000000000017941 */ /* 0x000fea0003800000 */
.L_x_59:
        /* <DEDUP_REMOVED lines=9> */
.L_x_62:
[----:B------:R-:W-:Y:S05]  /*3100*/  BSYNC B1 ;  /* 0x0000000000017941 */ /* 0x000fea0003800000 */
.L_x_61:
        /* <DEDUP_REMOVED lines=10> */
.L_x_64:
[----:B------:R-:W-:Y:S05]  /*31b0*/  BSYNC B1 ;  /* 0x0000000000017941 */ /* 0x000fea0003800000 */
.L_x_63:
        /* <DEDUP_REMOVED lines=10> */
.L_x_66:
[----:B------:R-:W-:Y:S05]  /*3260*/  BSYNC B1 ;  /* 0x0000000000017941 */ /* 0x000fea0003800000 */
.L_x_65:
        /* <DEDUP_REMOVED lines=9> */
.L_x_68:
[----:B------:R-:W-:Y:S05]  /*3300*/  BSYNC B1 ;  /* 0x0000000000017941 */ /* 0x000fea0003800000 */
.L_x_67:
        /* <DEDUP_REMOVED lines=9> */
.L_x_70:
[----:B------:R-:W-:Y:S05]  /*33a0*/  BSYNC B1 ;  /* 0x0000000000017941 */ /* 0x000fea0003800000 */
.L_x_69:
        /* <DEDUP_REMOVED lines=10> */
.L_x_72:
[----:B------:R-:W-:Y:S05]  /*3450*/  BSYNC B1 ;  /* 0x0000000000017941 */ /* 0x000fea0003800000 */
.L_x_71:
        /* <DEDUP_REMOVED lines=10> */
.L_x_74:
[----:B------:R-:W-:Y:S05]  /*3500*/  BSYNC B1 ;  /* 0x0000000000017941 */ /* 0x000fea0003800000 */
.L_x_73:
        /* <DEDUP_REMOVED lines=9> */
.L_x_76:
[----:B------:R-:W-:Y:S05]  /*35a0*/  BSYNC B1 ;  /* 0x0000000000017941 */ /* 0x000fea0003800000 */
.L_x_75:
        /* <DEDUP_REMOVED lines=9> */
.L_x_78:
[----:B------:R-:W-:Y:S05]  /*3640*/  BSYNC B1 ;  /* 0x0000000000017941 */ /* 0x000fea0003800000 */
.L_x_77:
        /* <DEDUP_REMOVED lines=10> */
.L_x_80:
[----:B------:R-:W-:Y:S05]  /*36f0*/  BSYNC B1 ;  /* 0x0000000000017941 */ /* 0x000fea0003800000 */
.L_x_79:
        /* <DEDUP_REMOVED lines=10> */
.L_x_82:
[----:B------:R-:W-:Y:S05]  /*37a0*/  BSYNC B1 ;  /* 0x0000000000017941 */ /* 0x000fea0003800000 */
.L_x_81:
        /* <DEDUP_REMOVED lines=9> */
.L_x_84:
[----:B------:R-:W-:Y:S05]  /*3840*/  BSYNC B1 ;  /* 0x0000000000017941 */ /* 0x000fea0003800000 */
.L_x_83:
        /* <DEDUP_REMOVED lines=9> */
.L_x_86:
[----:B------:R-:W-:Y:S05]  /*38e0*/  BSYNC B1 ;  /* 0x0000000000017941 */ /* 0x000fea0003800000 */
.L_x_85:
        /* <DEDUP_REMOVED lines=10> */
.L_x_88:
[----:B------:R-:W-:Y:S05]  /*3990*/  BSYNC B1 ;  /* 0x0000000000017941 */ /* 0x000fea0003800000 */
.L_x_87:
        /* <DEDUP_REMOVED lines=10> */
.L_x_90:
[----:B------:R-:W-:Y:S05]  /*3a40*/  BSYNC B1 ;  /* 0x0000000000017941 */ /* 0x000fea0003800000 */
.L_x_89:
        /* <DEDUP_REMOVED lines=9> */
.L_x_92:
[----:B------:R-:W-:Y:S05]  /*3ae0*/  BSYNC B1 ;  /* 0x0000000000017941 */ /* 0x000fea0003800000 */
.L_x_91:
        /* <DEDUP_REMOVED lines=9> */
.L_x_94:
[----:B------:R-:W-:Y:S05]  /*3b80*/  BSYNC B1 ;  /* 0x0000000000017941 */ /* 0x000fea0003800000 */
.L_x_93:
        /* <DEDUP_REMOVED lines=10> */
.L_x_96:
[----:B------:R-:W-:Y:S05]  /*3c30*/  BSYNC B1 ;  /* 0x0000000000017941 */ /* 0x000fea0003800000 */
.L_x_95:
        /* <DEDUP_REMOVED lines=10> */
.L_x_98:
[----:B------:R-:W-:Y:S05]  /*3ce0*/  BSYNC B1 ;  /* 0x0000000000017941 */ /* 0x000fea0003800000 */
.L_x_97:
        /* <DEDUP_REMOVED lines=9> */
.L_x_100:
[----:B------:R-:W-:Y:S05]  /*3d80*/  BSYNC B1 ;  /* 0x0000000000017941 */ /* 0x000fea0003800000 */
.L_x_99:
        /* <DEDUP_REMOVED lines=9> */
.L_x_102:
[----:B------:R-:W-:Y:S05]  /*3e20*/  BSYNC B1 ;  /* 0x0000000000017941 */ /* 0x000fea0003800000 */
.L_x_101:
        /* <DEDUP_REMOVED lines=10> */
.L_x_104:
[----:B------:R-:W-:Y:S05]  /*3ed0*/  BSYNC B1 ;  /* 0x0000000000017941 */ /* 0x000fea0003800000 */
.L_x_103:
        /* <DEDUP_REMOVED lines=10> */
.L_x_106:
[----:B------:R-:W-:Y:S05]  /*3f80*/  BSYNC B1 ;  /* 0x0000000000017941 */ /* 0x000fea0003800000 */
.L_x_105:
        /* <DEDUP_REMOVED lines=9> */
.L_x_108:
[----:B------:R-:W-:Y:S05]  /*4020*/  BSYNC B1 ;  /* 0x0000000000017941 */ /* 0x000fea0003800000 */
.L_x_107:
        /* <DEDUP_REMOVED lines=9> */
.L_x_110:
[----:B------:R-:W-:Y:S05]  /*40c0*/  BSYNC B1 ;  /* 0x0000000000017941 */ /* 0x000fea0003800000 */
.L_x_109:
        /* <DEDUP_REMOVED lines=10> */
.L_x_112:
[----:B------:R-:W-:Y:S05]  /*4170*/  BSYNC B1 ;  /* 0x0000000000017941 */ /* 0x000fea0003800000 */
.L_x_111:
        /* <DEDUP_REMOVED lines=10> */
.L_x_114:
[----:B------:R-:W-:Y:S05]  /*4220*/  BSYNC B1 ;  /* 0x0000000000017941 */ /* 0x000fea0003800000 */
.L_x_113:
        /* <DEDUP_REMOVED lines=9> */
.L_x_116:
[----:B------:R-:W-:Y:S05]  /*42c0*/  BSYNC B1 ;  /* 0x0000000000017941 */ /* 0x000fea0003800000 */
.L_x_115:
        /* <DEDUP_REMOVED lines=9> */
.L_x_118:
[----:B------:R-:W-:Y:S05]  /*4360*/  BSYNC B1 ;  /* 0x0000000000017941 */ /* 0x000fea0003800000 */
.L_x_117:
        /* <DEDUP_REMOVED lines=10> */
.L_x_120:
[----:B------:R-:W-:Y:S05]  /*4410*/  BSYNC B1 ;  /* 0x0000000000017941 */ /* 0x000fea0003800000 */
.L_x_119:
        /* <DEDUP_REMOVED lines=10> */
.L_x_122:
[----:B------:R-:W-:Y:S05]  /*44c0*/  BSYNC B1 ;  /* 0x0000000000017941 */ /* 0x000fea0003800000 */
.L_x_121:
[----:B0---45:R-:W-:Y:S01]  /*44d0*/  HADD2.F32 R4, -RZ, R18.H0_H0 ;  /* 0x20000012ff047230 */ /* 0x031fe20000004100 */
        /* <DEDUP_REMOVED lines=8> */
.L_x_124:
[----:B------:R-:W-:Y:S05]  /*4560*/  BSYNC B1 ;  /* 0x0000000000017941 */ /* 0x000fea0003800000 */
.L_x_123:
[----:B0----5:R-:W-:Y:S01]  /*4570*/  HADD2.F32 R4, -RZ, R18.H0_H0 ;  /* 0x20000012ff047230 */ /* 0x021fe20000004100 */
[----:B------:R-:W-:Y:S01]  /*4580*/  ISETP.GT.AND P0, PT, R0, 0x8, P0 ;  /* 0x000000080000780c */ /* 0x000fe20000704270 */
[----:B------:R-:W-:Y:S01]  /*4590*/  @P1 IMAD.MOV.U32 R5, RZ, RZ, R11 ;  /* 0x000000ffff051224 */ /* 0x000fe200078e000b */
[----:B------:R-:W-:Y:S02]  /*45a0*/  BSSY B1, `(.L_x_125) ;  /* 0x0000008000017945 */ /* 0x000fe40003800000 */
[----:B------:R-:W-:Y:S01]  /*45b0*/  FMUL R3, R4, R73 ;  /* 0x0000004904037220 */ /* 0x000fe20000400000 */
[----:B------:R-:W-:-:S03]  /*45c0*/  @P1 IMAD.MOV.U32 R4, RZ, RZ, R10 ;  /* 0x000000ffff041224 */ /* 0x000fc600078e000a */
[----:B------:R-:W-:-:S05]  /*45d0*/  FFMA R3, R70, R72, R3 ;  /* 0x0000004846037223 */ /* 0x000fca0000000003 */
[----:B------:R-:W-:-:S05]  /*45e0*/  F2FP.F16.F32.PACK_AB R3, RZ, R3 ;  /* 0x00000003ff03723e */ /* 0x000fca00000000ff */
[----:B------:R0:W-:Y:S01]  /*45f0*/  @P1 STG.E.U16 desc[UR36][R4.64+0xb0], R3 ;  /* 0x0000b00304001986 */ /* 0x0001e2000c101524 */
[----:B------:R-:W-:Y:S05]  /*4600*/  @!P0 BRA `(.L_x_126) ;  /* 0x0000000000048947 */ /* 0x000fea0003800000 */
[----:B------:R0:W5:Y:S02]  /*4610*/  LDG.E.LTC128B.U16 R18, desc[UR36][R6.64+0xb2] ;  /* 0x0000b22406127981 */ /* 0x000164000c1e1520 */
.L_x_126:
[----:B------:R-:W-:Y:S05]  /*4620*/  BSYNC B1 ;  /* 0x0000000000017941 */ /* 0x000fea0003800000 */
.L_x_125:
[----:B------:R-:W-:Y:S05]  /*4630*/  @!P0 BRA `(.L_x_127) ;  /* 0x0000000c00908947 */ /* 0x000fea0003800000 */
[----:B-----5:R-:W-:-:S05]  /*4640*/  HADD2.F32 R18, -RZ, R18.H0_H0 ;  /* 0x20000012ff127230 */ /* 0x020fca0000004100 */
[----:B------:R-:W-:-:S04]  /*4650*/  FMUL R18, R18, R73 ;  /* 0x0000004912127220 */ /* 0x000fc80000400000 */
[----:B------:R-:W-:-:S05]  /*4660*/  FFMA R18, R71, R72, R18 ;  /* 0x0000004847127223 */ /* 0x000fca0000000012 */
[----:B------:R-:W-:-:S05]  /*4670*/  F2FP.F16.F32.PACK_AB R18, RZ, R18 ;  /* 0x00000012ff12723e */ /* 0x000fca00000000ff */
[----:B------:R0:W-:Y:S01]  /*4680*/  STG.E.U16 desc[UR36][R10.64+0xb2], R18 ;  /* 0x0000b2120a007986 */ /* 0x0001e2000c101524 */
[----:B------:R-:W-:Y:S05]  /*4690*/  BRA `(.L_x_127) ;  /* 0x0000000c00787947 */ /* 0x000fea0003800000 */
.L_x_34:
[----:B------:R-:W-:Y:S01]  /*46a0*/  ISETP.GT.AND P3, PT, R3, 0x1, PT ;  /* 0x000000010300780c */ /* 0x000fe20003f64270 */
[----:B------:R-:W-:Y:S01]  /*46b0*/  ULDC.64 UR4, c[0x0][0x5c0] ;  /* 0x0001700000047ab9 */ /* 0x000fe20000000a00 */
[-C--:B------:R-:W-:Y:S01]  /*46c0*/  FMUL R24, R24, R72.reuse ;  /* 0x0000004818187220 */ /* 0x080fe20000400000 */
[----:B------:R-:W-:Y:S01]  /*46d0*/  LEA R4, P4, R88, UR4, 0x1 ;  /* 0x0000000458047c11 */ /* 0x000fe2000f8808ff */
[-C--:B------:R-:W-:Y:S01]  /*46e0*/  FMUL R25, R25, R72.reuse ;  /* 0x0000004819197220 */ /* 0x080fe20000400000 */
[----:B------:R-:W-:Y:S01]  /*46f0*/  ISETP.GT.AND P0, PT, R0, RZ, P3 ;  /* 0x000000ff0000720c */ /* 0x000fe20001f04270 */
[----:B------:R-:W-:Y:S01]  /*4700*/  FMUL R26, R26, R72 ;  /* 0x000000481a1a7220 */ /* 0x000fe20000400000 */
[----:B------:R-:W-:Y:S01]  /*4710*/  F2FP.F16.F32.PACK_AB R24, RZ, R24 ;  /* 0x00000018ff18723e */ /* 0x000fe200000000ff */
[-C--:B------:R-:W-:Y:S01]  /*4720*/  FMUL R27, R27, R72.reuse ;  /* 0x000000481b1b7220 */ /* 0x080fe20000400000 */
[----:B------:R-:W-:Y:S01]  /*4730*/  LEA.HI.X R5, R88, UR5, R97, 0x1, P4 ;  /* 0x0000000558057c11 */ /* 0x000fe2000a0f0c61 */
[-C--:B------:R-:W-:Y:S01]  /*4740*/  FMUL R28, R28, R72.reuse ;  /* 0x000000481c1c7220 */ /* 0x080fe20000400000 */
[----:B------:R-:W-:Y:S01]  /*4750*/  F2FP.F16.F32.PACK_AB R25, RZ, R25 ;  /* 0x00000019ff19723e */ /* 0x000fe200000000ff */
[-C--:B------:R-:W-:Y:S01]  /*4760*/  FMUL R29, R29, R72.reuse ;  /* 0x000000481d1d7220 */ /* 0x080fe20000400000 */
[----:B------:R-:W-:Y:S01]  /*4770*/  ISETP.GT.AND P2, PT, R0, 0x8, P2 ;  /* 0x000000080000780c */ /* 0x000fe20001744270 */
[----:B------:R-:W-:Y:S01]  /*4780*/  @P1 STG.E.U16 desc[UR36][R4.64], R24 ;  /* 0x0000001804001986 */ /* 0x000fe2000c101524 */
[----:B------:R-:W-:Y:S01]  /*4790*/  ISETP.GT.AND P1, PT, R3, 0x8, PT ;  /* 0x000000080300780c */ /* 0x000fe20003f24270 */
[----:B------:R-:W-:Y:S01]  /*47a0*/  FMUL R30, R30, R72 ;  /* 0x000000481e1e7220 */ /* 0x000fe20000400000 */
[C---:B------:R-:W-:Y:S01]  /*47b0*/  SHF.L.U64.HI R7, R78.reuse, 0x1, R79 ;  /* 0x000000014e077819 */ /* 0x040fe2000001024f */
[----:B------:R-:W-:Y:S01]  /*47c0*/  @P0 STG.E.U16 desc[UR36][R4.64+0x2], R25 ;  /* 0x0000021904000986 */ /* 0x000fe2000c101524 */
[----:B------:R-:W-:Y:S01]  /*47d0*/  LEA R6, P5, R78, R4, 0x1 ;  /* 0x000000044e067211 */ /* 0x000fe200078a08ff */
[-C--:B------:R-:W-:Y:S01]  /*47e0*/  FMUL R31, R31, R72.reuse ;  /* 0x000000481f1f7220 */ /* 0x080fe20000400000 */
[----:B------:R-:W-:Y:S01]  /*47f0*/  ISETP.GT.AND P3, PT, R0, 0x8, P3 ;  /* 0x000000080000780c */ /* 0x000fe20001f64270 */
[-C--:B------:R-:W-:Y:S01]  /*4800*/  FMUL R32, R32, R72.reuse ;  /* 0x0000004820207220 */ /* 0x080fe20000400000 */
[----:B------:R-:W-:Y:S01]  /*4810*/  ISETP.GT.AND P0, PT, R3, 0x9, PT ;  /* 0x000000090300780c */ /* 0x000fe20003f04270 */
[----:B------:R-:W-:Y:S01]  /*4820*/  IMAD.X R7, R7, 0x1, R5, P5 ;  /* 0x0000000107077824 */ /* 0x000fe200028e0605 */
[----:B------:R-:W-:Y:S01]  /*4830*/  ISETP.GT.AND P4, PT, R0, RZ, P1 ;  /* 0x000000ff0000720c */ /* 0x000fe20000f84270 */
[----:B------:R-:W-:Y:S01]  /*4840*/  FMUL R33, R33, R72 ;  /* 0x0000004821217220 */ /* 0x000fe20000400000 */
[----:B------:R-:W-:Y:S01]  /*4850*/  F2FP.F16.F32.PACK_AB R26, RZ, R26 ;  /* 0x0000001aff1a723e */ /* 0x000fe200000000ff */
[-C--:B------:R-:W-:Y:S01]  /*4860*/  FMUL R34, R34, R72.reuse ;  /* 0x0000004822227220 */ /* 0x080fe20000400000 */
[----:B------:R-:W-:Y:S01]  /*4870*/  ISETP.GT.AND P5, PT, R0, RZ, P0 ;  /* 0x000000ff0000720c */ /* 0x000fe200007a4270 */
[----:B------:R-:W-:Y:S01]  /*4880*/  FMUL R35, R35, R72 ;  /* 0x0000004823237220 */ /* 0x000fe20000400000 */
[----:B------:R-:W-:Y:S01]  /*4890*/  F2FP.F16.F32.PACK_AB R27, RZ, R27 ;  /* 0x0000001bff1b723e */ /* 0x000fe200000000ff */
[----:B------:R-:W-:Y:S01]  /*48a0*/  @P2 STG.E.U16 desc[UR36][R6.64], R26 ;  /* 0x0000001a06002986 */ /* 0x000fe2000c101524 */
[----:B------:R-:W-:Y:S01]  /*48b0*/  F2FP.F16.F32.PACK_AB R28, RZ, R28 ;  /* 0x0000001cff1c723e */ /* 0x000fe200000000ff */
[-C--:B------:R-:W-:Y:S01]  /*48c0*/  FMUL R36, R36, R72.reuse ;  /* 0x0000004824247220 */ /* 0x080fe20000400000 */
[C---:B------:R-:W-:Y:S01]  /*48d0*/  ISETP.GT.AND P2, PT, R0.reuse, 0x8, P1 ;  /* 0x000000080000780c */ /* 0x040fe20000f44270 */
[----:B------:R-:W-:Y:S01]  /*48e0*/  @P3 STG.E.U16 desc[UR36][R6.64+0x2], R27 ;  /* 0x0000021b06003986 */ /* 0x000fe2000c101524 */
[----:B------:R-:W-:Y:S01]  /*48f0*/  ISETP.GT.AND P1, PT, R3, 0x10, PT ;  /* 0x000000100300780c */ /* 0x000fe20003f24270 */
[-C--:B------:R-:W-:Y:S01]  /*4900*/  FMUL R37, R37, R72.reuse ;  /* 0x0000004825257220 */ /* 0x080fe20000400000 */
[----:B------:R-:W-:Y:S01]  /*4910*/  F2FP.F16.F32.PACK_AB R29, RZ, R29 ;  /* 0x0000001dff1d723e */ /* 0x000fe200000000ff */
[----:B------:R-:W-:Y:S01]  /*4920*/  @P4 STG.E.U16 desc[UR36][R4.64+0x10], R28 ;  /* 0x0000101c04004986 */ /* 0x000fe2000c101524 */
[----:B------:R-:W-:Y:S01]  /*4930*/  ISETP.GT.AND P3, PT, R0, 0x8, P0 ;  /* 0x000000080000780c */ /* 0x000fe20000764270 */
[-C--:B------:R-:W-:Y:S01]  /*4940*/  FMUL R38, R38, R72.reuse ;  /* 0x0000004826267220 */ /* 0x080fe20000400000 */
[----:B------:R-:W-:Y:S01]  /*4950*/  ISETP.GT.AND P0, PT, R3, 0x11, PT ;  /* 0x000000110300780c */ /* 0x000fe20003f04270 */
[----:B------:R-:W-:Y:S01]  /*4960*/  @P5 STG.E.U16 desc[UR36][R4.64+0x12], R29 ;  /* 0x0000121d04005986 */ /* 0x000fe2000c101524 */
        /* <DEDUP_REMOVED lines=108> */
[----:B------:R-:W-:-:S02]  /*5030*/  F2FP.F16.F32.PACK_AB R52, RZ, R52 ;  /* 0x00000034ff34723e */ /* 0x000fc400000000ff */
[C---:B------:R-:W-:Y:S01]  /*5040*/  ISETP.GT.AND P2, PT, R0.reuse, 0x8, P1 ;  /* 0x000000080000780c */ /* 0x040fe20000f44270 */
[----:B------:R-:W-:Y:S01]  /*5050*/  @P3 STG.E.U16 desc[UR36][R6.64+0x62], R51 ;  /* 0x0000623306003986 */ /* 0x000fe2000c101524 */
[C---:B------:R-:W-:Y:S02]  /*5060*/  ISETP.GT.AND P1, PT, R3.reuse, 0x40, PT ;  /* 0x000000400300780c */ /* 0x040fe40003f24270 */
[----:B------:R-:W-:Y:S01]  /*5070*/  F2FP.F16.F32.PACK_AB R53, RZ, R53 ;  /* 0x00000035ff35723e */ /* 0x000fe200000000ff */
[----:B------:R-:W-:Y:S01]  /*5080*/  @P4 STG.E.U16 desc[UR36][R4.64+0x70], R52 ;  /* 0x0000703404004986 */ /* 0x000fe2000c101524 */
[C---:B------:R-:W-:Y:S02]  /*5090*/  ISETP.GT.AND P3, PT, R0.reuse, 0x8, P0 ;  /* 0x000000080000780c */ /* 0x040fe40000764270 */
[----:B------:R-:W-:Y:S01]  /*50a0*/  ISETP.GT.AND P0, PT, R3, 0x41, PT ;  /* 0x000000410300780c */ /* 0x000fe20003f04270 */
[----:B------:R-:W-:Y:S01]  /*50b0*/  @P5 STG.E.U16 desc[UR36][R4.64+0x72], R53 ;  /* 0x0000723504005986 */ /* 0x000fe2000c101524 */
[----:B------:R-:W-:-:S02]  /*50c0*/  ISETP.GT.AND P4, PT, R0, RZ, P1 ;  /* 0x000000ff0000720c */ /* 0x000fc40000f84270 */
[C---:B------:R-:W-:Y:S02]  /*50d0*/  ISETP.GT.AND P5, PT, R0.reuse, RZ, P0 ;  /* 0x000000ff0000720c */ /* 0x040fe400007a4270 */
[----:B------:R-:W-:Y:S02]  /*50e0*/  F2FP.F16.F32.PACK_AB R54, RZ, R54 ;  /* 0x00000036ff36723e */ /* 0x000fe400000000ff */
[----:B------:R-:W-:Y:S02]  /*50f0*/  F2FP.F16.F32.PACK_AB R55, RZ, R55 ;  /* 0x00000037ff37723e */ /* 0x000fe400000000ff */
[----:B------:R-:W-:Y:S01]  /*5100*/  F2FP.F16.F32.PACK_AB R56, RZ, R56 ;  /* 0x00000038ff38723e */ /* 0x000fe200000000ff */
[----:B------:R-:W-:Y:S01]  /*5110*/  @P2 STG.E.U16 desc[UR36][R6.64+0x70], R54 ;  /* 0x0000703606002986 */ /* 0x000fe2000c101524 */
[----:B------:R-:W-:Y:S02]  /*5120*/  F2FP.F16.F32.PACK_AB R57, RZ, R57 ;  /* 0x00000039ff39723e */ /* 0x000fe400000000ff */
[C---:B------:R-:W-:Y:S01]  /*5130*/  ISETP.GT.AND P1, PT, R0.reuse, 0x8, P1 ;  /* 0x000000080000780c */ /* 0x040fe20000f24270 */
[----:B------:R-:W-:Y:S01]  /*5140*/  @P3 STG.E.U16 desc[UR36][R6.64+0x72], R55 ;  /* 0x0000723706003986 */ /* 0x000fe2000c101524 */
[----:B------:R-:W-:-:S02]  /*5150*/  ISETP.GT.AND P2, PT, R0, 0x8, P0 ;  /* 0x000000080000780c */ /* 0x000fc40000744270 */
[----:B------:R-:W-:Y:S01]  /*5160*/  F2FP.F16.F32.PACK_AB R58, RZ, R58 ;  /* 0x0000003aff3a723e */ /* 0x000fe200000000ff */
[----:B------:R-:W-:Y:S01]  /*5170*/  @P4 STG.E.U16 desc[UR36][R4.64+0x80], R56 ;  /* 0x0000803804004986 */ /* 0x000fe2000c101524 */
[C---:B------:R-:W-:Y:S02]  /*5180*/  ISETP.GT.AND P4, PT, R3.reuse, 0x48, PT ;  /* 0x000000480300780c */ /* 0x040fe40003f84270 */
[----:B------:R-:W-:Y:S01]  /*5190*/  ISETP.GT.AND P0, PT, R3, 0x49, PT ;  /* 0x000000490300780c */ /* 0x000fe20003f04270 */
[----:B------:R-:W-:Y:S01]  /*51a0*/  @P5 STG.E.U16 desc[UR36][R4.64+0x82], R57 ;  /* 0x0000823904005986 */ /* 0x000fe2000c101524 */
[----:B------:R-:W-:Y:S02]  /*51b0*/  ISETP.GT.AND P5, PT, R0, RZ, P4 ;  /* 0x000000ff0000720c */ /* 0x000fe400027a4270 */
[----:B------:R-:W-:Y:S01]  /*51c0*/  F2FP.F16.F32.PACK_AB R59, RZ, R59 ;  /* 0x0000003bff3b723e */ /* 0x000fe200000000ff */
[----:B------:R-:W-:Y:S01]  /*51d0*/  @P1 STG.E.U16 desc[UR36][R6.64+0x80], R58 ;  /* 0x0000803a06001986 */ /* 0x000fe2000c101524 */
[----:B------:R-:W-:-:S02]  /*51e0*/  F2FP.F16.F32.PACK_AB R60, RZ, R60 ;  /* 0x0000003cff3c723e */ /* 0x000fc400000000ff */
[C---:B------:R-:W-:Y:S01]  /*51f0*/  ISETP.GT.AND P3, PT, R0.reuse, RZ, P0 ;  /* 0x000000ff0000720c */ /* 0x040fe20000764270 */
[----:B------:R-:W-:Y:S01]  /*5200*/  @P2 STG.E.U16 desc[UR36][R6.64+0x82], R59 ;  /* 0x0000823b06002986 */ /* 0x000fe2000c101524 */
[C---:B------:R-:W-:Y:S02]  /*5210*/  ISETP.GT.AND P4, PT, R0.reuse, 0x8, P4 ;  /* 0x000000080000780c */ /* 0x040fe40002784270 */
[----:B------:R-:W-:Y:S02]  /*5220*/  F2FP.F16.F32.PACK_AB R61, RZ, R61 ;  /* 0x0000003dff3d723e */ /* 0x000fe400000000ff */
[----:B------:R-:W-:Y:S01]  /*5230*/  F2FP.F16.F32.PACK_AB R62, RZ, R62 ;  /* 0x0000003eff3e723e */ /* 0x000fe200000000ff */
[----:B------:R-:W-:Y:S01]  /*5240*/  @P5 STG.E.U16 desc[UR36][R4.64+0x90], R60 ;  /* 0x0000903c04005986 */ /* 0x000fe2000c101524 */
[----:B------:R-:W-:Y:S02]  /*5250*/  ISETP.GT.AND P5, PT, R0, 0x8, P0 ;  /* 0x000000080000780c */ /* 0x000fe400007a4270 */
[----:B------:R-:W-:-:S02]  /*5260*/  F2FP.F16.F32.PACK_AB R63, RZ, R63 ;  /* 0x0000003fff3f723e */ /* 0x000fc400000000ff */
[C---:B------:R-:W-:Y:S01]  /*5270*/  ISETP.GT.AND P2, PT, R3.reuse, 0x51, PT ;  /* 0x000000510300780c */ /* 0x040fe20003f44270 */
[----:B------:R-:W-:Y:S01]  /*5280*/  @P3 STG.E.U16 desc[UR36][R4.64+0x92], R61 ;  /* 0x0000923d04003986 */ /* 0x000fe2000c101524 */
[----:B------:R-:W-:Y:S02]  /*5290*/  ISETP.GT.AND P3, PT, R3, 0x50, PT ;  /* 0x000000500300780c */ /* 0x000fe40003f64270 */
[----:B------:R-:W-:Y:S01]  /*52a0*/  F2FP.F16.F32.PACK_AB R64, RZ, R64 ;  /* 0x00000040ff40723e */ /* 0x000fe200000000ff */
[----:B------:R-:W-:Y:S01]  /*52b0*/  @P4 STG.E.U16 desc[UR36][R6.64+0x90], R62 ;  /* 0x0000903e06004986 */ /* 0x000fe2000c101524 */
[C---:B------:R-:W-:Y:S02]  /*52c0*/  ISETP.GT.AND P4, PT, R0.reuse, RZ, P2 ;  /* 0x000000ff0000720c */ /* 0x040fe40001784270 */
[----:B------:R-:W-:Y:S01]  /*52d0*/  F2FP.F16.F32.PACK_AB R65, RZ, R65 ;  /* 0x00000041ff41723e */ /* 0x000fe200000000ff */
[----:B------:R-:W-:Y:S01]  /*52e0*/  @P5 STG.E.U16 desc[UR36][R6.64+0x92], R63 ;  /* 0x0000923f06005986 */ /* 0x000fe2000c101524 */
[----:B------:R-:W-:-:S02]  /*52f0*/  ISETP.GT.AND P5, PT, R0, RZ, P3 ;  /* 0x000000ff0000720c */ /* 0x000fc40001fa4270 */
[C---:B------:R-:W-:Y:S02]  /*5300*/  ISETP.GT.AND P1, PT, R3.reuse, 0x58, PT ;  /* 0x000000580300780c */ /* 0x040fe40003f24270 */
[----:B------:R-:W-:Y:S02]  /*5310*/  ISETP.GT.AND P0, PT, R3, 0x59, PT ;  /* 0x000000590300780c */ /* 0x000fe40003f04270 */
[C---:B------:R-:W-:Y:S02]  /*5320*/  ISETP.GT.AND P3, PT, R0.reuse, 0x8, P3 ;  /* 0x000000080000780c */ /* 0x040fe40001f64270 */
[C---:B------:R-:W-:Y:S02]  /*5330*/  ISETP.GT.AND P2, PT, R0.reuse, 0x8, P2 ;  /* 0x000000080000780c */ /* 0x040fe40001744270 */
[----:B------:R-:W-:Y:S02]  /*5340*/  F2FP.F16.F32.PACK_AB R66, RZ, R66 ;  /* 0x00000042ff42723e */ /* 0x000fe400000000ff */
[----:B------:R-:W-:Y:S01]  /*5350*/  F2FP.F16.F32.PACK_AB R67, RZ, R67 ;  /* 0x00000043ff43723e */ /* 0x000fe200000000ff */
[----:B------:R-:W-:Y:S01]  /*5360*/  @P5 STG.E.U16 desc[UR36][R4.64+0xa0], R64 ;  /* 0x0000a04004005986 */ /* 0x000fe2000c101524 */
[----:B------:R-:W-:-:S02]  /*5370*/  ISETP.GT.AND P5, PT, R0, RZ, P0 ;  /* 0x000000ff0000720c */ /* 0x000fc400007a4270 */
[C---:B------:R-:W-:Y:S01]  /*5380*/  ISETP.GT.AND P0, PT, R0.reuse, 0x8, P0 ;  /* 0x000000080000780c */ /* 0x040fe20000704270 */
[----:B------:R-:W-:Y:S01]  /*5390*/  @P4 STG.E.U16 desc[UR36][R4.64+0xa2], R65 ;  /* 0x0000a24104004986 */ /* 0x000fe2000c101524 */
[C---:B------:R-:W-:Y:S02]  /*53a0*/  ISETP.GT.AND P4, PT, R0.reuse, RZ, P1 ;  /* 0x000000ff0000720c */ /* 0x040fe40000f84270 */
[----:B------:R-:W-:Y:S01]  /*53b0*/  ISETP.GT.AND P1, PT, R0, 0x8, P1 ;  /* 0x000000080000780c */ /* 0x000fe20000f24270 */
[----:B------:R-:W-:Y:S01]  /*53c0*/  @P3 STG.E.U16 desc[UR36][R6.64+0xa0], R66 ;  /* 0x0000a04206003986 */ /* 0x000fe2000c101524 */
[----:B------:R-:W-:Y:S02]  /*53d0*/  F2FP.F16.F32.PACK_AB R68, RZ, R68 ;  /* 0x00000044ff44723e */ /* 0x000fe400000000ff */
[----:B------:R-:W-:Y:S01]  /*53e0*/  F2FP.F16.F32.PACK_AB R69, RZ, R69 ;  /* 0x00000045ff45723e */ /* 0x000fe200000000ff */
[----:B------:R-:W-:Y:S01]  /*53f0*/  @P2 STG.E.U16 desc[UR36][R6.64+0xa2], R67 ;  /* 0x0000a24306002986 */ /* 0x000fe2000c101524 */
[----:B------:R-:W-:-:S02]  /*5400*/  F2FP.F16.F32.PACK_AB R70, RZ, R70 ;  /* 0x00000046ff46723e */ /* 0x000fc400000000ff */
[----:B------:R-:W-:-:S03]  /*5410*/  F2FP.F16.F32.PACK_AB R71, RZ, R71 ;  /* 0x00000047ff47723e */ /* 0x000fc600000000ff */
[----:B------:R-:W-:Y:S04]  /*5420*/  @P4 STG.E.U16 desc[UR36][R4.64+0xb0], R68 ;  /* 0x0000b04404004986 */ /* 0x000fe8000c101524 */
[----:B------:R0:W-:Y:S02]  /*5430*/  @P5 STG.E.U16 desc[UR36][R4.64+0xb2], R69 ;  /* 0x0000b24504005986 */ /* 0x0001e4000c101524 */
[----:B0-----:R-:W-:Y:S02]  /*5440*/  @P1 IMAD.MOV.U32 R4, RZ, RZ, R6 ;  /* 0x000000ffff041224 */ /* 0x001fe400078e0006 */
[----:B------:R-:W-:-:S05]  /*5450*/  @P1 IMAD.MOV.U32 R5, RZ, RZ, R7 ;  /* 0x000000ffff051224 */ /* 0x000fca00078e0007 */
[----:B------:R0:W-:Y:S04]  /*5460*/  @P1 STG.E.U16 desc[UR36][R4.64+0xb0], R70 ;  /* 0x0000b04604001986 */ /* 0x0001e8000c101524 */
[----:B------:R0:W-:Y:S02]  /*5470*/  @P0 STG.E.U16 desc[UR36][R6.64+0xb2], R71 ;  /* 0x0000b24706000986 */ /* 0x0001e4000c101524 */
.L_x_127:
[----:B------:R-:W-:Y:S05]  /*5480*/  BSYNC B0 ;  /* 0x0000000000007941 */ /* 0x000fea0003800000 */
.L_x_33:
[----:B0-----:R-:W2:Y:S01]  /*5490*/  LDL.64 R4, [R1] ;  /* 0x0000000001047983 */ /* 0x001ea20000100a00 */
[----:B------:R-:W-:Y:S01]  /*54a0*/  ULDC.64 UR4, c[0x0][0x650] ;  /* 0x0001940000047ab9 */ /* 0x000fe20000000a00 */
[----:B------:R-:W-:Y:S02]  /*54b0*/  IMAD.U32 R0, RZ, RZ, UR45 ;  /* 0x0000002dff007e24 */ /* 0x000fe4000f8e00ff */
[----:B------:R-:W-:Y:S02]  /*54c0*/  IMAD.MOV.U32 R22, RZ, RZ, -0x1 ;  /* 0xffffffffff167424 */ /* 0x000fe400078e00ff */
[----:B------:R0:W-:Y:S01]  /*54d0*/  SYNCS.ARRIVE.TRANS64.A1T0 RZ, [R0+UR48], RZ ;  /* 0x000000ff00ff79a7 */ /* 0x0001e20008100030 */
[----:B-----5:R-:W-:Y:S02]  /*54e0*/  IMAD.MOV.U32 R18, RZ, RZ, -0x1 ;  /* 0xffffffffff127424 */ /* 0x020fe400078e00ff */
[----:B------:R-:W-:Y:S01]  /*54f0*/  IMAD.MOV.U32 R19, RZ, RZ, -0x1 ;  /* 0xffffffffff137424 */ /* 0x000fe200078e00ff */
[----:B0-----:R-:W-:-:S02]  /*5500*/  PRMT R0, RZ, 0x7610, R0 ;  /* 0x00007610ff007816 */ /* 0x001fc40000000000 */
[----:B--2---:R-:W-:-:S05]  /*5510*/  LEA R16, P0, R4, R16, 0x1 ;  /* 0x0000001004107211 */ /* 0x004fca00078008ff */
[----:B------:R-:W-:Y:S01]  /*5520*/  IMAD.X R17, R82, 0x1, R17, P0 ;  /* 0x0000000152117824 */ /* 0x000fe200000e0611 */
[----:B------:R-:W-:-:S04]  /*5530*/  ISETP.GE.U32.AND P0, PT, R16, UR4, PT ;  /* 0x0000000410007c0c */ /* 0x000fc8000bf06070 */
[----:B------:R-:W-:-:S13]  /*5540*/  ISETP.GE.U32.AND.EX P0, PT, R17, UR5, PT, P0 ;  /* 0x0000000511007c0c */ /* 0x000fda000bf06100 */
[----:B------:R-:W-:Y:S05]  /*5550*/  @P0 BRA `(.L_x_128) ;  /* 0x00000004004c0947 */ /* 0x000fea0003800000 */
[----:B-1----:R-:W0:Y:S01]  /*5560*/  LDC.64 R10, c[0x0][0x628] ;  /* 0x00018a00ff0a7b82 */ /* 0x002e220000000a00 */
[----:B------:R-:W1:Y:S01]  /*5570*/  S2R R12, SR_CTAID.X ;  /* 0x00000000000c7919 */ /* 0x000e620000002500 */
[----:B------:R-:W-:Y:S02]  /*5580*/  IMAD.MOV.U32 R8, RZ, RZ, R16 ;  /* 0x000000ffff087224 */ /* 0x000fe400078e0010 */
[----:B------:R-:W-:Y:S01]  /*5590*/  IMAD.MOV.U32 R9, RZ, RZ, R17 ;  /* 0x000000ffff097224 */ /* 0x000fe200078e0011 */
[----:B------:R-:W2:Y:S03]  /*55a0*/  S2R R18, SR_CTAID.Y ;  /* 0x0000000000127919 */ /* 0x000ea60000002600 */
[----:B------:R-:W1:Y:S08]  /*55b0*/  LDC R0, c[0x0][0x630] ;  /* 0x00018c00ff007b82 */ /* 0x000e700000000800 */
[----:B------:R-:W1:Y:S01]  /*55c0*/  LDC.64 R14, c[0x0][0x620] ;  /* 0x00018800ff0e7b82 */ /* 0x000e620000000a00 */
[----:B0-----:R-:W-:-:S04]  /*55d0*/  ISETP.NE.U32.AND P0, PT, R10, RZ, PT ;  /* 0x000000ff0a00720c */ /* 0x001fc80003f05070 */
[----:B------:R-:W-:-:S13]  /*55e0*/  ISETP.NE.AND.EX P0, PT, R11, RZ, PT, P0 ;  /* 0x000000ff0b00720c */ /* 0x000fda0003f05300 */
[----:B-12---:R-:W-:Y:S05]  /*55f0*/  @!P0 BRA `(.L_x_129) ;  /* 0x0000000000288947 */ /* 0x006fea0003800000 */
[----:B------:R-:W0:Y:S02]  /*5600*/  LDC R3, c[0x0][0x634] ;  /* 0x00018d00ff037b82 */ /* 0x000e240000000800 */
[----:B0-----:R-:W-:-:S05]  /*5610*/  IADD3 R3, P0, R16, R3, RZ ;  /* 0x0000000310037210 */ /* 0x001fca0007f1e0ff */
[----:B------:R-:W-:-:S04]  /*5620*/  IMAD.X R13, RZ, RZ, R17, P0 ;  /* 0x000000ffff0d7224 */ /* 0x000fc800000e0611 */
[----:B------:R-:W-:-:S04]  /*5630*/  IMAD.WIDE.U32 R4, R13, R10, RZ ;  /* 0x0000000a0d047225 */ /* 0x000fc800078e00ff */
[----:B---34-:R-:W-:-:S04]  /*5640*/  IMAD.WIDE.U32 R6, P0, R3, R11, R4 ;  /* 0x0000000b03067225 */ /* 0x018fc80007800004 */
[----:B------:R-:W-:-:S04]  /*5650*/  IMAD.WIDE.U32 R4, R3, R10, RZ ;  /* 0x0000000a03047225 */ /* 0x000fc800078e00ff */
[----:B------:R-:W-:Y:S01]  /*5660*/  IMAD.X R9, RZ, RZ, RZ, P0 ;  /* 0x000000ffff097224 */ /* 0x000fe200000e06ff */
[----:B------:R-:W-:Y:S01]  /*5670*/  IADD3 RZ, P0, R5, R6, RZ ;  /* 0x0000000605ff7210 */ /* 0x000fe20007f1e0ff */
[----:B------:R-:W-:-:S04]  /*5680*/  IMAD.MOV.U32 R8, RZ, RZ, R7 ;  /* 0x000000ffff087224 */ /* 0x000fc800078e0007 */
[----:B------:R-:W-:-:S08]  /*5690*/  IMAD.WIDE.U32.X R8, R13, R11, R8, P0 ;  /* 0x0000000b0d087225 */ /* 0x000fd000000e0408 */
.L_x_129:
[-CC-:B------:R-:W-:Y:S01]  /*56a0*/  SHF.R.U64 R19, R8, R0.reuse, R9.reuse ;  /* 0x0000000008137219 */ /* 0x180fe20000001209 */
[----:B------:R-:W0:Y:S01]  /*56b0*/  LDC.64 R24, c[0x0][0x640] ;  /* 0x00019000ff187b82 */ /* 0x000e220000000a00 */
[----:B------:R-:W-:Y:S01]  /*56c0*/  SHF.R.U32.HI R0, RZ, R0, R9 ;  /* 0x00000000ff007219 */ /* 0x000fe20000011609 */
[----:B------:R-:W-:Y:S01]  /*56d0*/  ULDC UR4, c[0x0][0x150] ;  /* 0x0000540000047ab9 */ /* 0x000fe20000000800 */
[----:B------:R-:W-:Y:S02]  /*56e0*/  IADD3 R3, P0, RZ, -R19, RZ ;  /* 0x80000013ff037210 */ /* 0x000fe40007f1e0ff */
[----:B---34-:R-:W-:-:S03]  /*56f0*/  I2FP.F32.U32 R7, R12 ;  /* 0x0000000c00077245 */ /* 0x018fc60000201000 */
[----:B------:R-:W1:Y:S01]  /*5700*/  LDC R6, c[0x0][0x618] ;  /* 0x00018600ff067b82 */ /* 0x000e620000000800 */
[----:B------:R-:W-:Y:S02]  /*5710*/  IMAD.X R5, RZ, RZ, ~R0, P0 ;  /* 0x000000ffff057224 */ /* 0x000fe400000e0e00 */
[----:B------:R-:W-:Y:S01]  /*5720*/  FMUL R7, R7, UR4 ;  /* 0x0000000407077c20 */ /* 0x000fe20008400000 */
[----:B------:R-:W-:Y:S01]  /*5730*/  ULDC UR4, c[0x0][0x154] ;  /* 0x0000550000047ab9 */ /* 0x000fe20000000800 */
[-C--:B------:R-:W-:Y:S02]  /*5740*/  IMAD R0, R5, R14.reuse, RZ ;  /* 0x0000000e05007224 */ /* 0x080fe400078e02ff */
[C---:B------:R-:W-:Y:S01]  /*5750*/  IMAD.WIDE.U32 R4, R3.reuse, R14, R16 ;  /* 0x0000000e03047225 */ /* 0x040fe200078e0010 */
[----:B------:R-:W2:Y:S01]  /*5760*/  LDC R8, c[0x0][0x608] ;  /* 0x00018200ff087b82 */ /* 0x000ea20000000800 */
[----:B------:R-:W3:Y:S02]  /*5770*/  F2I.U32.TRUNC.NTZ R7, R7 ;  /* 0x0000000700077305 */ /* 0x000ee4000020f000 */
[----:B------:R-:W-:Y:S01]  /*5780*/  IMAD R3, R3, R15, R0 ;  /* 0x0000000f03037224 */ /* 0x000fe200078e0200 */
[----:B------:R-:W-:-:S03]  /*5790*/  I2FP.F32.U32 R0, R18 ;  /* 0x0000001200007245 */ /* 0x000fc60000201000 */
[----:B------:R-:W-:Y:S01]  /*57a0*/  IMAD.IADD R3, R5, 0x1, R3 ;  /* 0x0000000105037824 */ /* 0x000fe200078e0203 */
[----:B------:R-:W4:Y:S01]  /*57b0*/  LDC R11, c[0x0][0x658] ;  /* 0x00019600ff0b7b82 */ /* 0x000f220000000800 */
[----:B0-----:R-:W-:-:S04]  /*57c0*/  ISETP.NE.U32.AND P0, PT, R24, RZ, PT ;  /* 0x000000ff1800720c */ /* 0x001fc80003f05070 */
[----:B------:R-:W-:-:S03]  /*57d0*/  ISETP.NE.AND.EX P0, PT, R25, RZ, PT, P0 ;  /* 0x000000ff1900720c */ /* 0x000fc60003f05300 */
[----:B------:R-:W0:Y:S01]  /*57e0*/  LDC R9, c[0x0][0x144] ;  /* 0x00005100ff097b82 */ /* 0x000e220000000800 */
[-C--:B-1----:R-:W-:Y:S01]  /*57f0*/  SHF.R.U64 R10, R4, R6.reuse, R3 ;  /* 0x00000006040a7219 */ /* 0x082fe20000001203 */
[----:B---3--:R-:W-:Y:S01]  /*5800*/  IMAD.MOV R7, RZ, RZ, -R7 ;  /* 0x000000ffff077224 */ /* 0x008fe200078e0a07 */
[----:B------:R-:W-:Y:S01]  /*5810*/  SHF.R.U32.HI R3, RZ, R6, R3 ;  /* 0x00000006ff037219 */ /* 0x000fe20000011603 */
[----:B------:R-:W-:-:S04]  /*5820*/  FMUL R6, R0, UR4 ;  /* 0x0000000400067c20 */ /* 0x000fc80008400000 */
[----:B------:R-:W1:Y:S01]  /*5830*/  LDC R21, c[0x0][0x148] ;  /* 0x00005200ff157b82 */ /* 0x000e620000000800 */
[----:B------:R3:W0:Y:S01]  /*5840*/  F2I.U32.TRUNC.NTZ R14, R6 ;  /* 0x00000006000e7305 */ /* 0x000622000020f000 */
[-CC-:B--2---:R-:W-:Y:S02]  /*5850*/  SHF.R.U64 R13, R10, R8.reuse, R3.reuse ;  /* 0x000000080a0d7219 */ /* 0x184fe40000001203 */
[----:B------:R-:W-:-:S04]  /*5860*/  SHF.R.U32.HI R0, RZ, R8, R3 ;  /* 0x00000008ff007219 */ /* 0x000fc80000011603 */
[----:B------:R-:W2:Y:S01]  /*5870*/  LDC R20, c[0x0][0x648] ;  /* 0x00019200ff147b82 */ /* 0x000ea20000000800 */
[-CC-:B----4-:R-:W-:Y:S02]  /*5880*/  SHF.R.U64 R15, R13, R11.reuse, R0.reuse ;  /* 0x0000000b0d0f7219 */ /* 0x190fe40000001200 */
[----:B------:R-:W-:-:S03]  /*5890*/  SHF.R.U32.HI R5, RZ, R11, R0 ;  /* 0x0000000bff057219 */ /* 0x000fc60000011600 */
[----:B------:R-:W-:Y:S02]  /*58a0*/  IMAD.MOV.U32 R4, RZ, RZ, R15 ;  /* 0x000000ffff047224 */ /* 0x000fe400078e000f */
[----:B------:R-:W4:Y:S01]  /*58b0*/  LDC R26, c[0x0][0x638] ;  /* 0x00018e00ff1a7b82 */ /* 0x000f220000000800 */
[----:B0-----:R-:W-:-:S07]  /*58c0*/  IMAD R22, R9, R7, R12 ;  /* 0x0000000709167224 */ /* 0x001fce00078e020c */
[----:B------:R-:W0:Y:S08]  /*58d0*/  LDC R27, c[0x0][0x610] ;  /* 0x00018400ff1b7b82 */ /* 0x000e300000000800 */
[----:B------:R-:W0:Y:S01]  /*58e0*/  LDC R28, c[0x0][0x600] ;  /* 0x00018000ff1c7b82 */ /* 0x000e220000000800 */
[----:B-123--:R-:W-:Y:S05]  /*58f0*/  @!P0 BRA `(.L_x_130) ;  /* 0x0000000000288947 */ /* 0x00efea0003800000 */
[----:B------:R-:W1:Y:S02]  /*5900*/  LDC R0, c[0x0][0x64c] ;  /* 0x00019300ff007b82 */ /* 0x000e640000000800 */
[----:B-1----:R-:W-:-:S05]  /*5910*/  IADD3 R3, P0, R15, R0, RZ ;  /* 0x000000000f037210 */ /* 0x002fca0007f1e0ff */
        /* <DEDUP_REMOVED lines=8> */
.L_x_130:
[----:B------:R-:W-:Y:S01]  /*59a0*/  ISETP.NE.AND P0, PT, R2, 0x1, PT ;  /* 0x000000010200780c */ /* 0x000fe20003f05270 */
[----:B------:R-:W-:Y:S01]  /*59b0*/  IMAD.MOV R14, RZ, RZ, -R14 ;  /* 0x000000ffff0e7224 */ /* 0x000fe200078e0a0e */
[----:B------:R-:W-:Y:S02]  /*59c0*/  SHF.R.U64 R0, R4, R20, R5 ;  /* 0x0000001404007219 */ /* 0x000fe40000001205 */
[----:B------:R-:W-:Y:S02]  /*59d0*/  LOP3.LUT R3, R13, R84, RZ, 0xc0, !PT ;  /* 0x000000540d037212 */ /* 0x000fe400078ec0ff */
[----:B------:R-:W-:Y:S01]  /*59e0*/  LOP3.LUT R5, R10, R83, RZ, 0xc0, !PT ;  /* 0x000000530a057212 */ /* 0x000fe200078ec0ff */
[----:B------:R-:W-:Y:S02]  /*59f0*/  IMAD.MOV R4, RZ, RZ, -R0 ;  /* 0x000000ffff047224 */ /* 0x000fe400078e0a00 */
[----:B------:R-:W-:Y:S02]  /*5a00*/  IMAD R3, R80, R0, R3 ;  /* 0x0000000050037224 */ /* 0x000fe400078e0203 */
[----:B----4-:R-:W-:-:S02]  /*5a10*/  IMAD R0, R4, R26, R15 ;  /* 0x0000001a04007224 */ /* 0x010fc400078e020f */
[----:B------:R-:W-:Y:S02]  /*5a20*/  @P0 IMAD R22, R21, R14, R18 ;  /* 0x0000000e15160224 */ /* 0x000fe400078e0212 */
[----:B------:R-:W-:Y:S02]  /*5a30*/  IMAD.MOV.U32 R4, RZ, RZ, 0x1 ;  /* 0x00000001ff047424 */ /* 0x000fe400078e00ff */
[----:B0-----:R-:W-:Y:S02]  /*5a40*/  IMAD R22, R3, R27, R22 ;  /* 0x0000001b03167224 */ /* 0x001fe400078e0216 */
[----:B------:R-:W-:Y:S01]  /*5a50*/  IMAD R3, R0, R28, R5 ;  /* 0x0000001c00037224 */ /* 0x000fe200078e0205 */
[----:B------:R-:W-:-:S04]  /*5a60*/  PRMT R0, R4, 0x7610, R0 ;  /* 0x0000761004007816 */ /* 0x000fc80000000000 */
[----:B------:R-:W-:Y:S02]  /*5a70*/  SEL R18, R3, R22, !P0 ;  /* 0x0000001603127207 */ /* 0x000fe40004000000 */
[----:B------:R-:W-:-:S07]  /*5a80*/  SEL R22, R22, R3, !P0 ;  /* 0x0000000316167207 */ /* 0x000fce0004000000 */
.L_x_128:
[----:B------:R-:W-:Y:S01]  /*5a90*/  UIMAD.WIDE.U32 UR4, UR39, 0x6c16c16d, URZ ;  /* 0x6c16c16d270478a5 */ /* 0x000fe2000f8e003f */
[----:B------:R-:W-:Y:S02]  /*5aa0*/  LOP3.LUT P0, RZ, R0, 0xff, RZ, 0xc0, !PT ;  /* 0x000000ff00ff7812 */ /* 0x000fe4000780c0ff */
[----:B------:R-:W-:Y:S01]  /*5ab0*/  LOP3.LUT R87, R87, 0x1, RZ, 0x3c, !PT ;  /* 0x0000000157577812 */ /* 0x000fe200078e3cff */
[----:B------:R-:W-:-:S04]  /*5ac0*/  UIADD3 UR4, UR39, -UR5, URZ ;  /* 0x8000000527047290 */ /* 0x000fc8000fffe03f */
[----:B------:R-:W-:-:S04]  /*5ad0*/  ULEA.HI UR4, UR4, UR5, URZ, 0x1f ;  /* 0x0000000504047291 */ /* 0x000fc8000f8ff83f */
[----:B------:R-:W-:-:S04]  /*5ae0*/  USHF.R.U32.HI UR4, URZ, 0x5, UR4 ;  /* 0x000000053f047899 */ /* 0x000fc80008011604 */
[----:B------:R-:W-:Y:S01]  /*5af0*/  UIMAD UR39, UR4, -0x2d, UR39 ;  /* 0xffffffd3042778a4 */ /* 0x000fe2000f8e0227 */
[----:B------:R-:W-:Y:S11]  /*5b00*/  @P0 BRA `(.L_x_131) ;  /* 0xffffffc000000947 */ /* 0x000ff6000383ffff */
[----:B------:R-:W-:Y:S05]  /*5b10*/  EXIT ;  /* 0x000000000000794d */ /* 0x000fea0003800000 */
.L_x_14:
[----:B------:R-:W-:-:S08]  /*5b20*/  ISETP.NE.AND P0, PT, R14, RZ, PT ;  /* 0x000000ff0e00720c */ /* 0x000fd00003f05270 */
[----:B0-----:R-:W0:-:S00]  /*5b30*/  USETMAXREG.DEALLOC.CTAPOOL 0x28 ;  /* 0x00000028000079c8 */ /* 0x001e0000080e0500 */
[----:B------:R-:W-:Y:S05]  /*5b40*/  @P0 EXIT ;  /* 0x000000000000094d */ /* 0x000fea0003800000 */
[----:B0-----:R-:W-:Y:S01]  /*5b50*/  LOP3.LUT P0, RZ, R3, 0xff, RZ, 0xc0, !PT ;  /* 0x000000ff03ff7812 */ /* 0x001fe2000780c0ff */
[----:B------:R-:W-:Y:S02]  /*5b60*/  IMAD.MOV.U32 R3, RZ, RZ, 0x1 ;  /* 0x00000001ff037424 */ /* 0x000fe400078e00ff */
[----:B------:R-:W-:-:S10]  /*5b70*/  IMAD.MOV.U32 R8, RZ, RZ, RZ ;  /* 0x000000ffff087224 */ /* 0x000fd400078e00ff */
[----:B------:R-:W-:Y:S05]  /*5b80*/  @!P0 BRA `(.L_x_132) ;  /* 0x0000000c00148947 */ /* 0x000fea0003800000 */
[----:B------:R-:W-:Y:S01]  /*5b90*/  LOP3.LUT P0, RZ, R4, 0x1f, RZ, 0xc0, !PT ;  /* 0x0000001f04ff7812 */ /* 0x000fe2000780c0ff */
[----:B------:R-:W-:Y:S01]  /*5ba0*/  ULDC UR5, c[0x0][0x658] ;  /* 0x0001960000057ab9 */ /* 0x000fe20000000800 */
[----:B------:R-:W-:Y:S01]  /*5bb0*/  UMOV UR6, 0xffffffff ;  /* 0xffffffff00067882 */ /* 0x000fe20000000000 */
[----:B------:R-:W-:Y:S01]  /*5bc0*/  BSSY B0, `(.L_x_132) ;  /* 0x00000c1000007945 */ /* 0x000fe20003800000 */
[----:B------:R-:W-:Y:S01]  /*5bd0*/  USHF.L.U32 UR6, UR6, UR5, URZ ;  /* 0x0000000506067299 */ /* 0x000fe2000800063f */
[C---:B------:R-:W-:Y:S01]  /*5be0*/  ISETP.NE.AND P2, PT, R5.reuse, RZ, PT ;  /* 0x000000ff0500720c */ /* 0x040fe20003f45270 */
[----:B------:R-:W-:Y:S01]  /*5bf0*/  IMAD.MOV.U32 R10, RZ, RZ, 0x1 ;  /* 0x00000001ff0a7424 */ /* 0x000fe200078e00ff */
[----:B------:R-:W-:Y:S01]  /*5c00*/  ISETP.NE.OR P0, PT, R5, RZ, !P0 ;  /* 0x000000ff0500720c */ /* 0x000fe20004705670 */
[----:B------:R-:W-:Y:S01]  /*5c10*/  IMAD.MOV.U32 R3, RZ, RZ, 0x1 ;  /* 0x00000001ff037424 */ /* 0x000fe200078e00ff */
[----:B------:R-:W-:Y:S01]  /*5c20*/  LOP3.LUT R9, R23, 0x2, RZ, 0xfc, !PT ;  /* 0x0000000217097812 */ /* 0x000fe200078efcff */
[----:B------:R-:W-:Y:S01]  /*5c30*/  IMAD.MOV.U32 R8, RZ, RZ, RZ ;  /* 0x000000ffff087224 */ /* 0x000fe200078e00ff */
[----:B------:R-:W-:Y:S01]  /*5c40*/  ULDC UR4, c[0x0][0x600] ;  /* 0x0001800000047ab9 */ /* 0x000fe20000000800 */
[----:B------:R-:W-:Y:S01]  /*5c50*/  UMOV UR7, 0x1 ;  /* 0x0000000100077882 */ /* 0x000fe20000000000 */
[----:B------:R-:W-:-:S02]  /*5c60*/  UIADD3 UR19, UR40, 0x1, URZ ;  /* 0x0000000128137890 */ /* 0x000fc4000fffe03f */
[----:B------:R-:W-:Y:S02]  /*5c70*/  UIADD3 UR15, UR4, -0x1, URZ ;  /* 0xffffffff040f7890 */ /* 0x000fe4000fffe03f */
[----:B------:R-:W-:Y:S02]  /*5c80*/  USHF.L.U32 UR17, UR7, UR5, URZ ;  /* 0x0000000507117299 */ /* 0x000fe4000800063f */
[----:B------:R-:W-:Y:S01]  /*5c90*/  ULOP3.LUT UR16, URZ, UR6, URZ, 0x33, !UPT ;  /* 0x000000063f107292 */ /* 0x000fe2000f8e333f */
[----:B------:R-:W-:-:S11]  /*5ca0*/  ULDC.64 UR20, c[0x0][0x198] ;  /* 0x0000660000147ab9 */ /* 0x000fd60000000a00 */
.L_x_144:
[----:B------:R-:W-:-:S03]  /*5cb0*/  UMOV UR4, 0xffffffff ;  /* 0xffffffff00047882 */ /* 0x000fc60000000000 */
[----:B------:R-:W-:Y:S05]  /*5cc0*/  BRA.DIV UR4, `(.L_x_133) ;  /* 0x0000002604a47947 */ /* 0x000fea000b800000 */
[----:B------:R-:W-:-:S13]  /*5cd0*/  ELECT P6, URZ, PT ;  /* 0x00000000003f782f */ /* 0x000fda00038c0000 */
.L_x_198:
[----:B------:R-:W0:Y:S01]  /*5ce0*/  LDC R4, c[0x0][0x28c] ;  /* 0x0000a300ff047b82 */ /* 0x000e220000000800 */
[----:B------:R-:W-:Y:S01]  /*5cf0*/  BSSY B1, `(.L_x_134) ;  /* 0x0000037000017945 */ /* 0x000fe20003800000 */
[----:B0-----:R-:W-:-:S13]  /*5d00*/  ISETP.LT.OR P6, PT, R4, 0x1, !P6 ;  /* 0x000000010400780c */ /* 0x001fda00077c1670 */
[----:B------:R-:W-:Y:S05]  /*5d10*/  @P6 BRA `(.L_x_135) ;  /* 0x0000000000d06947 */ /* 0x000fea0003800000 */
[----:B------:R-:W-:Y:S02]  /*5d20*/  IMAD R18, R18, 0x60, RZ ;  /* 0x0000006012127824 */ /* 0x000fe400078e02ff */
[----:B------:R-:W-:Y:S02]  /*5d30*/  IMAD.SHL.U32 R22, R22, 0x40, RZ ;  /* 0x0000004016167824 */ /* 0x000fe400078e00ff */
[----:B------:R-:W-:Y:S02]  /*5d40*/  IMAD.MOV.U32 R13, RZ, RZ, RZ ;  /* 0x000000ffff0d7224 */ /* 0x000fe400078e00ff */
[----:B------:R-:W-:Y:S02]  /*5d50*/  IMAD.U32 R14, RZ, RZ, UR19 ;  /* 0x00000013ff0e7e24 */ /* 0x000fe4000f8e00ff */
[----:B------:R-:W-:Y:S02]  /*5d60*/  IMAD.MOV.U32 R4, RZ, RZ, R3 ;  /* 0x000000ffff047224 */ /* 0x000fe400078e0003 */
[----:B------:R-:W-:-:S07]  /*5d70*/  IMAD.MOV.U32 R5, RZ, RZ, R8 ;  /* 0x000000ffff057224 */ /* 0x000fce00078e0008 */
.L_x_139:
[----:B------:R-:W0:Y:S01]  /*5d80*/  S2R R7, SR_CgaCtaId ;  /* 0x0000000000077919 */ /* 0x000e220000008800 */
[----:B------:R-:W-:-:S04]  /*5d90*/  MOV R6, 0x400 ;  /* 0x0000040000067802 */ /* 0x000fc80000000f00 */
[----:B0-----:R-:W-:Y:S02]  /*5da0*/  LEA R12, R7, R6, 0x18 ;  /* 0x00000006070c7211 */ /* 0x001fe400078ec0ff */
[----:B------:R-:W-:Y:S01]  /*5db0*/  SHF.L.U32 R6, R4, 0x1f, RZ ;  /* 0x0000001f04067819 */ /* 0x000fe200000006ff */
[----:B------:R-:W0:Y:S02]  /*5dc0*/  @!P2 LDC R7, c[0x0][0x500] ;  /* 0x00014000ff07ab82 */ /* 0x000e240000000800 */
[----:B------:R-:W-:-:S04]  /*5dd0*/  IMAD R11, R5, 0x8, R12 ;  /* 0x00000008050b7824 */ /* 0x000fc800078e020c */
[----:B------:R-:W1:Y:S02]  /*5de0*/  SYNCS.PHASECHK.TRANS64.TRYWAIT P1, [R11+URZ+0x168], R6 ;  /* 0x000168060b0075a7 */ /* 0x000e64000802017f */
[----:B-1----:R-:W-:Y:S05]  /*5df0*/  @!P1 BRA `(.L_x_136) ;  /* 0x0000002400789947 */ /* 0x002fea0003800000 */
.L_x_199:
[----:B-1----:R-:W-:Y:S01]  /*5e00*/  PRMT R6, R9, 0x9910, RZ ;  /* 0x0000991009067816 */ /* 0x002fe200000000ff */
[----:B0-----:R0:W-:Y:S03]  /*5e10*/  @!P2 SYNCS.ARRIVE.TRANS64 RZ, [R11+URZ], R7 ;  /* 0x000000070bffa9a7 */ /* 0x0011e6000800003f */
[----:B------:R-:W-:-:S13]  /*5e20*/  ISETP.NE.AND P1, PT, R6, 0x2, PT ;  /* 0x000000020600780c */ /* 0x000fda0003f25270 */
[----:B0-----:R-:W-:Y:S05]  /*5e30*/  @P1 BRA `(.L_x_137) ;  /* 0x0000000000041947 */ /* 0x001fea0003800000 */
[----:B------:R-:W-:Y:S01]  /*5e40*/  BPT.TRAP 0x1 ;  /* 0x000000040000795c */ /* 0x000fe20000300000 */
.L_x_137:
[----:B------:R-:W-:Y:S05]  /*5e50*/  @P0 BRA `(.L_x_138) ;  /* 0x0000000000040947 */ /* 0x000fea0003800000 */
[----:B------:R-:W-:Y:S01]  /*5e60*/  BPT.TRAP 0x1 ;  /* 0x000000040000795c */ /* 0x000fe20000300000 */
.L_x_138:
[--C-:B------:R-:W-:Y:S01]  /*5e70*/  IMAD R6, R5, 0x800, R12.reuse ;  /* 0x0000080005067824 */ /* 0x100fe200078e020c */
[----:B------:R-:W-:Y:S01]  /*5e80*/  R2UR UR9, R11 ;  /* 0x000000000b0972ca */ /* 0x000fe200000e0000 */
[C---:B------:R-:W-:Y:S01]  /*5e90*/  IMAD R12, R5.reuse, 0xc00, R12 ;  /* 0x00000c00050c7824 */ /* 0x040fe200078e020c */
[----:B------:R-:W-:Y:S01]  /*5ea0*/  UIADD3 UR4, UP0, UR20, 0xf0, URZ ;  /* 0x000000f014047890 */ /* 0x000fe2000ff1e03f */
[----:B------:R-:W-:Y:S01]  /*5eb0*/  VIADD R14, R14, 0xffffffff ;  /* 0xffffffff0e0e7836 */ /* 0x000fe20000000000 */
[----:B------:R-:W-:Y:S01]  /*5ec0*/  R2UR UR5, R6 ;  /* 0x00000000060572ca */ /* 0x000fe200000e0000 */
[----:B------:R-:W-:Y:S01]  /*5ed0*/  UIADD3 UR22, UP1, UR20, 0x1f0, URZ ;  /* 0x000001f014167890 */ /* 0x000fe2000ff3e03f */
[----:B------:R-:W-:Y:S01]  /*5ee0*/  R2UR UR8, R12 ;  /* 0x000000000c0872ca */ /* 0x000fe200000e0000 */
[----:B------:R-:W-:Y:S01]  /*5ef0*/  VIADD R5, R5, 0x1 ;  /* 0x0000000105057836 */ /* 0x000fe20000000000 */
[----:B------:R-:W-:Y:S01]  /*5f00*/  R2UR UR11, R22 ;  /* 0x00000000160b72ca */ /* 0x000fe200000e0000 */
[----:B------:R-:W-:Y:S01]  /*5f10*/  UIADD3.X UR23, URZ, UR21, URZ, UP1, !UPT ;  /* 0x000000153f177290 */ /* 0x000fe20008ffe43f */
[----:B------:R-:W-:Y:S01]  /*5f20*/  R2UR UR10, R13 ;  /* 0x000000000d0a72ca */ /* 0x000fe200000e0000 */
[----:B------:R-:W-:Y:S01]  /*5f30*/  UMOV UR6, 0x0 ;  /* 0x0000000000067882 */ /* 0x000fe20000000000 */
[----:B------:R-:W-:Y:S01]  /*5f40*/  R2UR UR12, R19 ;  /* 0x00000000130c72ca */ /* 0x000fe200000e0000 */
[----:B------:R-:W-:Y:S01]  /*5f50*/  UMOV UR7, 0x10000000 ;  /* 0x1000000000077882 */ /* 0x000fe20000000000 */
[----:B------:R-:W-:Y:S01]  /*5f60*/  R2UR UR18, R18 ;  /* 0x00000000121272ca */ /* 0x000fe200000e0000 */
[----:B------:R-:W-:Y:S01]  /*5f70*/  VIADD R13, R13, 0x10 ;  /* 0x000000100d0d7836 */ /* 0x000fe20000000000 */
[----:B------:R-:W-:Y:S01]  /*5f80*/  ISETP.GT.AND P3, PT, R14, 0x1, PT ;  /* 0x000000010e00780c */ /* 0x000fe20003f64270 */
[----:B------:R-:W-:Y:S01]  /*5f90*/  UIADD3 UR13, UR5, 0x400, URZ ;  /* 0x00000400050d7890 */ /* 0x000fe2000fffe03f */
[----:B------:R-:W-:Y:S01]  /*5fa0*/  ISETP.NE.AND P1, PT, R5, 0x2d, PT ;  /* 0x0000002d0500780c */ /* 0x000fe20003f25270 */
[----:B------:R-:W-:-:S02]  /*5fb0*/  UIADD3.X UR5, URZ, UR21, URZ, UP0, !UPT ;  /* 0x000000153f057290 */ /* 0x000fc400087fe43f */
[----:B------:R-:W-:Y:S01]  /*5fc0*/  UIADD3 UR14, UR8, 0x16c00, URZ ;  /* 0x00016c00080e7890 */ /* 0x000fe2000fffe03f */
[----:B------:R-:W-:Y:S02]  /*5fd0*/  SEL R7, RZ, 0x1, P1 ;  /* 0x00000001ff077807 */ /* 0x000fe40000800000 */
[----:B------:R-:W-:Y:S01]  /*5fe0*/  UMOV UR8, UR13 ;  /* 0x0000000d00087c82 */ /* 0x000fe20008000000 */
[----:B------:R-:W-:Y:S02]  /*5ff0*/  SEL R5, R5, RZ, P1 ;  /* 0x000000ff05057207 */ /* 0x000fe40000800000 */
[----:B------:R-:W-:Y:S01]  /*6000*/  LOP3.LUT R4, R4, R7, RZ, 0x3c, !PT ;  /* 0x0000000704047212 */ /* 0x000fe200078e3cff */
[----:B------:R0:W-:Y:S02]  /*6010*/  UTMALDG.3D [UR8], [UR4], desc[UR6] ;  /* 0x00000608040075b4 */ /* 0x0001e40008011000 */
[----:B0-----:R-:W-:Y:S01]  /*6020*/  UMOV UR8, UR14 ;  /* 0x0000000e00087c82 */ /* 0x001fe20008000000 */
[----:B------:R-:W-:-:S02]  /*6030*/  UMOV UR11, UR18 ;  /* 0x00000012000b7c82 */ /* 0x000fc40008000000 */
[----:B------:R0:W-:Y:S02]  /*6040*/  UTMALDG.3D [UR8], [UR22], desc[UR6] ;  /* 0x00000608160075b4 */ /* 0x0001e40008011000 */
[----:B0-----:R-:W-:Y:S05]  /*6050*/  @P3 BRA `(.L_x_139) ;  /* 0xfffffffc00483947 */ /* 0x001fea000383ffff */
.L_x_135:
[----:B------:R-:W-:Y:S05]  /*6060*/  BSYNC B1 ;  /* 0x0000000000017941 */ /* 0x000fea0003800000 */
.L_x_134:
[----:B------:R-:W2:Y:S01]  /*6070*/  LDL.64 R20, [R1] ;  /* 0x0000000001147983 */ /* 0x000ea20000100a00 */
[----:B------:R-:W-:Y:S01]  /*6080*/  LOP3.LUT P4, RZ, R10, 0xff, RZ, 0xc0, !PT ;  /* 0x000000ff0aff7812 */ /* 0x000fe2000788c0ff */
[----:B------:R-:W-:Y:S01]  /*6090*/  VIADD R11, R8, UR40 ;  /* 0x00000028080b7c36 */ /* 0x000fe20008000000 */
[----:B------:R-:W-:Y:S01]  /*60a0*/  ULDC.64 UR4, c[0x0][0x650] ;  /* 0x0001940000047ab9 */ /* 0x000fe20000000a00 */
[----:B------:R-:W-:Y:S01]  /*60b0*/  IMAD.U32 R8, RZ, RZ, UR40 ;  /* 0x00000028ff087e24 */ /* 0x000fe2000f8e00ff */
[----:B------:R-:W-:Y:S01]  /*60c0*/  UISETP.GE.U32.AND UP0, UPT, UR40, 0x2d, UPT ;  /* 0x0000002d2800788c */ /* 0x000fe2000bf06070 */
[C---:B------:R-:W-:Y:S01]  /*60d0*/  IMAD.WIDE.U32 R4, R11.reuse, 0x6c16c16d, RZ ;  /* 0x6c16c16d0b047825 */ /* 0x040fe200078e00ff */
[----:B------:R-:W-:Y:S01]  /*60e0*/  ISETP.GT.U32.AND P1, PT, R11, 0x2c, PT ;  /* 0x0000002c0b00780c */ /* 0x000fe20003f24070 */
[----:B------:R-:W-:Y:S01]  /*60f0*/  BSSY B1, `(.L_x_140) ;  /* 0x000006b000017945 */ /* 0x000fe20003800000 */
[----:B------:R-:W-:Y:S01]  /*6100*/  PRMT R10, RZ, 0x7610, R10 ;  /* 0x00007610ff0a7816 */ /* 0x000fe2000000000a */
[----:B------:R-:W-:Y:S01]  /*6110*/  IMAD.MOV.U32 R22, RZ, RZ, -0x1 ;  /* 0xffffffffff167424 */ /* 0x000fe200078e00ff */
[----:B------:R-:W-:Y:S01]  /*6120*/  ISETP.LT.U32.AND P1, PT, R8, 0x2d, P1 ;  /* 0x0000002d0800780c */ /* 0x000fe20000f21070 */
[----:B------:R-:W-:Y:S01]  /*6130*/  IMAD.MOV.U32 R18, RZ, RZ, -0x1 ;  /* 0xffffffffff127424 */ /* 0x000fe200078e00ff */
[----:B------:R-:W-:Y:S01]  /*6140*/  PLOP3.LUT P3, PT, PT, PT, UP0, 0x80, 0x0 ;  /* 0x000000000000781c */ /* 0x000fe20003f6f008 */
[----:B------:R-:W0:Y:S01]  /*6150*/  @P4 S2R R7, SR_CgaCtaId ;  /* 0x0000000000074919 */ /* 0x000e220000008800 */
[----:B------:R-:W-:Y:S01]  /*6160*/  SEL R4, RZ, 0x1, !P1 ;  /* 0x00000001ff047807 */ /* 0x000fe20004800000 */
[----:B------:R-:W-:Y:S01]  /*6170*/  IMAD.MOV.U32 R19, RZ, RZ, -0x1 ;  /* 0xffffffffff137424 */ /* 0x000fe200078e00ff */
[----:B------:R-:W-:-:S02]  /*6180*/  @P4 MOV R6, 0x400 ;  /* 0x0000040000064802 */ /* 0x000fc40000000f00 */
[----:B------:R-:W-:Y:S02]  /*6190*/  LOP3.LUT R3, R3, R4, RZ, 0x3c, !PT ;  /* 0x0000000403037212 */ /* 0x000fe400078e3cff */
[----:B------:R-:W-:Y:S02]  /*61a0*/  PRMT R4, RZ, 0x7610, R4 ;  /* 0x00007610ff047816 */ /* 0x000fe40000000004 */
[----:B0-----:R-:W-:Y:S01]  /*61b0*/  @P4 LEA R6, R7, R6, 0x18 ;  /* 0x0000000607064211 */ /* 0x001fe200078ec0ff */
[----:B------:R-:W-:-:S03]  /*61c0*/  IMAD.IADD R7, R11, 0x1, -R5 ;  /* 0x000000010b077824 */ /* 0x000fc600078e0a05 */
[----:B------:R0:W-:Y:S02]  /*61d0*/  @P4 SYNCS.ARRIVE.TRANS64.A1T0 RZ, [R6+URZ+0x308], RZ ;  /* 0x000308ff06ff49a7 */ /* 0x0001e4000810003f */
[----:B------:R-:W-:-:S04]  /*61e0*/  LEA.HI R7, R7, R5, RZ, 0x1f ;  /* 0x0000000507077211 */ /* 0x000fc800078ff8ff */
[----:B------:R-:W-:-:S04]  /*61f0*/  SHF.R.U32.HI R8, RZ, 0x5, R7 ;  /* 0x00000005ff087819 */ /* 0x000fc80000011607 */
[----:B------:R-:W-:Y:S01]  /*6200*/  @P3 LOP3.LUT R3, R3, 0x1, R8, 0x78, !PT ;  /* 0x0000000103033812 */ /* 0x000fe200078e7808 */
[----:B------:R-:W-:Y:S01]  /*6210*/  IMAD R8, R8, -0x2d, R11 ;  /* 0xffffffd308087824 */ /* 0x000fe200078e020b */
[----:B--2---:R-:W-:-:S05]  /*6220*/  IADD3 R16, P1, R16, R20, RZ ;  /* 0x0000001410107210 */ /* 0x004fca0007f3e0ff */
[----:B------:R-:W-:Y:S01]  /*6230*/  IMAD.X R17, R17, 0x1, R0, P1 ;  /* 0x0000000111117824 */ /* 0x000fe200008e0600 */
[----:B------:R-:W-:-:S04]  /*6240*/  ISETP.GE.U32.AND P1, PT, R16, UR4, PT ;  /* 0x0000000410007c0c */ /* 0x000fc8000bf26070 */
[----:B------:R-:W-:-:S13]  /*6250*/  ISETP.GE.U32.AND.EX P1, PT, R17, UR5, PT, P1 ;  /* 0x0000000511007c0c */ /* 0x000fda000bf26110 */
[----:B0-----:R-:W-:Y:S05]  /*6260*/  @P1 BRA `(.L_x_141) ;  /* 0x00000004004c1947 */ /* 0x001fea0003800000 */
[----:B------:R-:W0:Y:S01]  /*6270*/  S2R R12, SR_CTAID.X ;  /* 0x00000000000c7919 */ /* 0x000e220000002500 */
[----:B------:R-:W-:Y:S01]  /*6280*/  ULDC.64 UR4, c[0x0][0x628] ;  /* 0x00018a0000047ab9 */ /* 0x000fe20000000a00 */
[----:B------:R-:W1:Y:S01]  /*6290*/  LDC R13, c[0x0][0x144] ;  /* 0x00005100ff0d7b82 */ /* 0x000e620000000800 */
[----:B------:R-:W-:Y:S01]  /*62a0*/  ISETP.NE.U32.AND P1, PT, RZ, UR4, PT ;  /* 0x00000004ff007c0c */ /* 0x000fe2000bf25070 */
[----:B------:R-:W2:Y:S01]  /*62b0*/  S2R R11, SR_CTAID.Y ;  /* 0x00000000000b7919 */ /* 0x000ea20000002600 */
[----:B------:R-:W-:Y:S01]  /*62c0*/  ULDC UR6, c[0x0][0x150] ;  /* 0x0000540000067ab9 */ /* 0x000fe20000000800 */
[----:B------:R-:W-:Y:S01]  /*62d0*/  ULDC UR7, c[0x0][0x630] ;  /* 0x00018c0000077ab9 */ /* 0x000fe20000000800 */
[----:B------:R-:W-:Y:S01]  /*62e0*/  ISETP.NE.AND.EX P1, PT, RZ, UR5, PT, P1 ;  /* 0x00000005ff007c0c */ /* 0x000fe2000bf25310 */
[----:B------:R-:W-:Y:S01]  /*62f0*/  IMAD.MOV.U32 R4, RZ, RZ, R16 ;  /* 0x000000ffff047224 */ /* 0x000fe200078e0010 */
[----:B0-----:R-:W-:-:S05]  /*6300*/  I2FP.F32.U32 R5, R12 ;  /* 0x0000000c00057245 */ /* 0x001fca0000201000 */
[----:B------:R-:W-:Y:S01]  /*6310*/  FMUL R14, R5, UR6 ;  /* 0x00000006050e7c20 */ /* 0x000fe20008400000 */
[----:B------:R-:W-:-:S05]  /*6320*/  IMAD.MOV.U32 R5, RZ, RZ, R17 ;  /* 0x000000ffff057224 */ /* 0x000fca00078e0011 */
[----:B--2---:R-:W-:Y:S05]  /*6330*/  @!P1 BRA `(.L_x_142) ;  /* 0x0000000000289947 */ /* 0x004fea0003800000 */
[----:B------:R-:W-:Y:S02]  /*6340*/  ULDC UR6, c[0x0][0x634] ;  /* 0x00018d0000067ab9 */ /* 0x000fe40000000800 */
[----:B------:R-:W-:-:S05]  /*6350*/  IADD3 R5, P1, R16, UR6, RZ ;  /* 0x0000000610057c10 */ /* 0x000fca000ff3e0ff */
[----:B------:R-:W-:-:S04]  /*6360*/  IMAD.X R15, RZ, RZ, R17, P1 ;  /* 0x000000ffff0f7224 */ /* 0x000fc800008e0611 */
[----:B------:R-:W-:-:S04]  /*6370*/  IMAD.WIDE.U32 R6, R15, UR4, RZ ;  /* 0x000000040f067c25 */ /* 0x000fc8000f8e00ff */
[----:B------:R-:W-:-:S04]  /*6380*/  IMAD.WIDE.U32 R6, P1, R5, UR5, R6 ;  /* 0x0000000505067c25 */ /* 0x000fc8000f820006 */
[----:B------:R-:W-:-:S04]  /*6390*/  IMAD.WIDE.U32 R4, R5, UR4, RZ ;  /* 0x0000000405047c25 */ /* 0x000fc8000f8e00ff */
[----:B------:R-:W-:Y:S01]  /*63a0*/  IMAD.MOV.U32 R4, RZ, RZ, R7 ;  /* 0x000000ffff047224 */ /* 0x000fe200078e0007 */
[----:B------:R-:W-:Y:S01]  /*63b0*/  IADD3 RZ, P3, R5, R6, RZ ;  /* 0x0000000605ff7210 */ /* 0x000fe20007f7e0ff */
[----:B------:R-:W-:-:S04]  /*63c0*/  IMAD.X R5, RZ, RZ, RZ, P1 ;  /* 0x000000ffff057224 */ /* 0x000fc800008e06ff */
[----:B------:R-:W-:-:S08]  /*63d0*/  IMAD.WIDE.U32.X R4, R15, UR5, R4, P3 ;  /* 0x000000050f047c25 */ /* 0x000fd000098e0404 */
.L_x_142:
[--C-:B------:R-:W-:Y:S01]  /*63e0*/  SHF.R.U64 R19, R4, UR7, R5.reuse ;  /* 0x0000000704137c19 */ /* 0x100fe20008001205 */
[----:B------:R-:W0:Y:S01]  /*63f0*/  F2I.U32.TRUNC.NTZ R14, R14 ;  /* 0x0000000e000e7305 */ /* 0x000e22000020f000 */
[----:B------:R-:W-:Y:S01]  /*6400*/  SHF.R.U32.HI R4, RZ, UR7, R5 ;  /* 0x00000007ff047c19 */ /* 0x000fe20008011605 */
[----:B------:R-:W-:Y:S01]  /*6410*/  ULDC.64 UR4, c[0x0][0x620] ;  /* 0x0001880000047ab9 */ /* 0x000fe20000000a00 */
[----:B------:R-:W-:Y:S01]  /*6420*/  IADD3 R7, P1, RZ, -R19, RZ ;  /* 0x80000013ff077210 */ /* 0x000fe20007f3e0ff */
[----:B------:R-:W-:Y:S01]  /*6430*/  ULDC.64 UR6, c[0x0][0x640] ;  /* 0x0001900000067ab9 */ /* 0x000fe20000000a00 */
[----:B------:R-:W2:Y:S03]  /*6440*/  LDC R18, c[0x0][0x148] ;  /* 0x00005200ff127b82 */ /* 0x000ea60000000800 */
[----:B------:R-:W-:Y:S01]  /*6450*/  IMAD.X R4, RZ, RZ, ~R4, P1 ;  /* 0x000000ffff047224 */ /* 0x000fe200008e0e04 */
[----:B------:R-:W-:-:S03]  /*6460*/  ISETP.NE.U32.AND P1, PT, RZ, UR6, PT ;  /* 0x00000006ff007c0c */ /* 0x000fc6000bf25070 */
[----:B------:R-:W-:Y:S01]  /*6470*/  IMAD R6, R4, UR4, RZ ;  /* 0x0000000404067c24 */ /* 0x000fe2000f8e02ff */
[----:B------:R-:W-:Y:S01]  /*6480*/  ISETP.NE.AND.EX P1, PT, RZ, UR7, PT, P1 ;  /* 0x00000007ff007c0c */ /* 0x000fe2000bf25310 */
[----:B------:R-:W-:Y:S01]  /*6490*/  IMAD.WIDE.U32 R4, R7, UR4, R16 ;  /* 0x0000000407047c25 */ /* 0x000fe2000f8e0010 */
[----:B------:R-:W-:-:S03]  /*64a0*/  ULDC UR4, c[0x0][0x618] ;  /* 0x0001860000047ab9 */ /* 0x000fc60000000800 */
[----:B------:R-:W-:Y:S01]  /*64b0*/  IMAD R7, R7, UR5, R6 ;  /* 0x0000000507077c24 */ /* 0x000fe2000f8e0206 */
[----:B------:R-:W-:Y:S01]  /*64c0*/  ULDC UR5, c[0x0][0x154] ;  /* 0x0000550000057ab9 */ /* 0x000fe20000000800 */
[----:B0-----:R-:W-:Y:S02]  /*64d0*/  IMAD.MOV R6, RZ, RZ, -R14 ;  /* 0x000000ffff067224 */ /* 0x001fe400078e0a0e */
[----:B------:R-:W-:Y:S02]  /*64e0*/  IMAD.IADD R5, R5, 0x1, R7 ;  /* 0x0000000105057824 */ /* 0x000fe400078e0207 */
[----:B-1----:R-:W-:Y:S01]  /*64f0*/  IMAD R12, R13, R6, R12 ;  /* 0x000000060d0c7224 */ /* 0x002fe200078e020c */
[----:B------:R-:W-:Y:S02]  /*6500*/  I2FP.F32.U32 R6, R11 ;  /* 0x0000000b00067245 */ /* 0x000fe40000201000 */
[--C-:B------:R-:W-:Y:S02]  /*6510*/  SHF.R.U64 R13, R4, UR4, R5.reuse ;  /* 0x00000004040d7c19 */ /* 0x100fe40008001205 */
[----:B------:R-:W-:Y:S01]  /*6520*/  SHF.R.U32.HI R4, RZ, UR4, R5 ;  /* 0x00000004ff047c19 */ /* 0x000fe20008011605 */
[----:B------:R-:W-:Y:S01]  /*6530*/  FMUL R6, R6, UR5 ;  /* 0x0000000506067c20 */ /* 0x000fe20008400000 */
[----:B------:R-:W-:-:S02]  /*6540*/  ULDC UR4, c[0x0][0x608] ;  /* 0x0001820000047ab9 */ /* 0x000fc40000000800 */
[--C-:B------:R-:W-:Y:S01]  /*6550*/  SHF.R.U64 R15, R13, UR4, R4.reuse ;  /* 0x000000040d0f7c19 */ /* 0x100fe20008001204 */
[----:B------:R0:W1:Y:S01]  /*6560*/  F2I.U32.TRUNC.NTZ R20, R6 ;  /* 0x0000000600147305 */ /* 0x000062000020f000 */
[----:B------:R-:W-:Y:S01]  /*6570*/  SHF.R.U32.HI R4, RZ, UR4, R4 ;  /* 0x00000004ff047c19 */ /* 0x000fe20008011604 */
[----:B------:R-:W-:-:S03]  /*6580*/  ULDC UR4, c[0x0][0x658] ;  /* 0x0001960000047ab9 */ /* 0x000fc60000000800 */
[--C-:B------:R-:W-:Y:S02]  /*6590*/  SHF.R.U64 R14, R15, UR4, R4.reuse ;  /* 0x000000040f0e7c19 */ /* 0x100fe40008001204 */
[----:B------:R-:W-:-:S03]  /*65a0*/  SHF.R.U32.HI R21, RZ, UR4, R4 ;  /* 0x00000004ff157c19 */ /* 0x000fc60008011604 */
[----:B------:R-:W-:Y:S02]  /*65b0*/  IMAD.MOV.U32 R4, RZ, RZ, R14 ;  /* 0x000000ffff047224 */ /* 0x000fe400078e000e */
[----:B------:R-:W-:Y:S01]  /*65c0*/  IMAD.MOV.U32 R5, RZ, RZ, R21 ;  /* 0x000000ffff057224 */ /* 0x000fe200078e0015 */
[----:B0-----:R-:W-:Y:S06]  /*65d0*/  @!P1 BRA `(.L_x_143) ;  /* 0x0000000000289947 */ /* 0x001fec0003800000 */
        /* <DEDUP_REMOVED lines=10> */
.L_x_143:
[----:B------:R-:W-:Y:S01]  /*6680*/  ISETP.NE.AND P1, PT, R2, 0x1, PT ;  /* 0x000000010200780c */ /* 0x000fe20003f25270 */
[----:B------:R-:W-:Y:S01]  /*6690*/  ULDC UR4, c[0x0][0x648] ;  /* 0x0001920000047ab9 */ /* 0x000fe20000000800 */
[----:B------:R-:W-:Y:S01]  /*66a0*/  LOP3.LUT R15, R15, UR16, RZ, 0xc0, !PT ;  /* 0x000000100f0f7c12 */ /* 0x000fe2000f8ec0ff */
[----:B-1----:R-:W-:Y:S01]  /*66b0*/  IMAD.MOV R20, RZ, RZ, -R20 ;  /* 0x000000ffff147224 */ /* 0x002fe200078e0a14 */
[----:B------:R-:W-:Y:S01]  /*66c0*/  SHF.R.U64 R4, R4, UR4, R5 ;  /* 0x0000000404047c19 */ /* 0x000fe20008001205 */
[----:B------:R-:W-:Y:S01]  /*66d0*/  ULDC UR4, c[0x0][0x638] ;  /* 0x00018e0000047ab9 */ /* 0x000fe20000000800 */
[----:B------:R-:W-:Y:S01]  /*66e0*/  LOP3.LUT R13, R13, UR15, RZ, 0xc0, !PT ;  /* 0x0000000f0d0d7c12 */ /* 0x000fe2000f8ec0ff */
[----:B------:R-:W-:Y:S02]  /*66f0*/  ULDC UR5, c[0x0][0x610] ;  /* 0x0001840000057ab9 */ /* 0x000fe40000000800 */
[----:B------:R-:W-:Y:S02]  /*6700*/  IMAD.MOV R5, RZ, RZ, -R4 ;  /* 0x000000ffff057224 */ /* 0x000fe400078e0a04 */
[----:B------:R-:W-:-:S02]  /*6710*/  IMAD R15, R4, UR17, R15 ;  /* 0x00000011040f7c24 */ /* 0x000fc4000f8e020f */
[----:B--2---:R-:W-:Y:S02]  /*6720*/  @P1 IMAD R12, R18, R20, R11 ;  /* 0x00000014120c1224 */ /* 0x004fe400078e020b */
[----:B------:R-:W-:Y:S01]  /*6730*/  IMAD R14, R5, UR4, R14 ;  /* 0x00000004050e7c24 */ /* 0x000fe2000f8e020e */
[----:B------:R-:W-:Y:S01]  /*6740*/  ULDC UR4, c[0x0][0x600] ;  /* 0x0001800000047ab9 */ /* 0x000fe20000000800 */
[----:B------:R-:W-:Y:S02]  /*6750*/  IMAD R12, R15, UR5, R12 ;  /* 0x000000050f0c7c24 */ /* 0x000fe4000f8e020c */
[----:B------:R-:W-:Y:S02]  /*6760*/  IMAD R5, R14, UR4, R13 ;  /* 0x000000040e057c24 */ /* 0x000fe4000f8e020d */
[----:B------:R-:W-:-:S03]  /*6770*/  IMAD.MOV.U32 R4, RZ, RZ, 0x1 ;  /* 0x00000001ff047424 */ /* 0x000fc600078e00ff */
[----:B------:R-:W-:Y:S02]  /*6780*/  SEL R18, R5, R12, !P1 ;  /* 0x0000000c05127207 */ /* 0x000fe40004800000 */
[----:B------:R-:W-:-:S07]  /*6790*/  SEL R22, R12, R5, !P1 ;  /* 0x000000050c167207 */ /* 0x000fce0004800000 */
.L_x_141:
[----:B------:R-:W-:Y:S05]  /*67a0*/  BSYNC B1 ;  /* 0x0000000000017941 */ /* 0x000fea0003800000 */
.L_x_140:
[----:B------:R-:W-:-:S13]  /*67b0*/  LOP3.LUT P1, RZ, R4, 0xff, RZ, 0xc0, !PT ;  /* 0x000000ff04ff7812 */ /* 0x000fda000782c0ff */
[----:B------:R-:W-:Y:S05]  /*67c0*/  @P1 BRA `(.L_x_144) ;  /* 0xfffffff400381947 */ /* 0x000fea000383ffff */
[----:B------:R-:W-:Y:S05]  /*67d0*/  BSYNC B0 ;  /* 0x0000000000007941 */ /* 0x000fea0003800000 */
.L_x_132:
[----:B------:R-:W-:-:S03]  /*67e0*/  UMOV UR4, 0xffffffff ;  /* 0xffffffff00047882 */ /* 0x000fc60000000000 */
[----:B------:R-:W-:Y:S05]  /*67f0*/  BRA.DIV UR4, `(.L_x_145) ;  /* 0x0000001e040c7947 */ /* 0x000fea000b800000 */
[----:B------:R-:W-:-:S13]  /*6800*/  ELECT P6, URZ, PT ;  /* 0x00000000003f782f */ /* 0x000fda00038c0000 */
.L_x_202:
[----:B------:R-:W-:Y:S04]  /*6810*/  BSSY B0, `(.L_x_146) ;  /* 0x000019c000007945 */ /* 0x000fe80003800000 */
[----:B------:R-:W-:Y:S05]  /*6820*/  @!P6 BRA `(.L_x_147) ;  /* 0x000000180068e947 */ /* 0x000fea0003800000 */
[----:B------:R-:W-:-:S04]  /*6830*/  LOP3.LUT R23, R23, 0x2, RZ, 0xfc, !PT ;  /* 0x0000000217177812 */ /* 0x000fc800078efcff */
[----:B------:R-:W-:-:S13]  /*6840*/  ISETP.NE.AND P0, PT, R23, 0x3, PT ;  /* 0x000000031700780c */ /* 0x000fda0003f05270 */
[----:B------:R-:W-:Y:S05]  /*6850*/  @!P0 BRA `(.L_x_148) ;  /* 0x0000000000048947 */ /* 0x000fea0003800000 */
[----:B------:R-:W-:Y:S01]  /*6860*/  BPT.TRAP 0x1 ;  /* 0x000000040000795c */ /* 0x000fe20000300000 */
.L_x_148:
[----:B------:R-:W0:Y:S01]  /*6870*/  S2R R5, SR_CgaCtaId ;  /* 0x0000000000057919 */ /* 0x000e220000008800 */
[----:B------:R-:W-:Y:S02]  /*6880*/  MOV R0, 0x400 ;  /* 0x0000040000007802 */ /* 0x000fe40000000f00 */
[----:B------:R-:W-:Y:S02]  /*6890*/  SHF.L.U32 R2, R3, 0x1f, RZ ;  /* 0x0000001f03027819 */ /* 0x000fe400000006ff */
[----:B0-----:R-:W-:-:S05]  /*68a0*/  LEA R5, R5, R0, 0x18 ;  /* 0x0000000005057211 */ /* 0x001fca00078ec0ff */
[----:B------:R-:W-:-:S04]  /*68b0*/  VIADD R5, R5, 0x168 ;  /* 0x0000016805057836 */ /* 0x000fc80000000000 */
[C---:B------:R-:W-:Y:S02]  /*68c0*/  IMAD R7, R8.reuse, 0x8, R5 ;  /* 0x0000000808077824 */ /* 0x040fe400078e0205 */
[----:B------:R-:W-:Y:S02]  /*68d0*/  VIADD R8, R8, 0x1 ;  /* 0x0000000108087836 */ /* 0x000fe40000000000 */
[----:B------:R-:W0:Y:S03]  /*68e0*/  SYNCS.PHASECHK.TRANS64.TRYWAIT P0, [R7+URZ], R2 ;  /* 0x00000002070075a7 */ /* 0x000e26000800017f */
[----:B------:R-:W-:-:S04]  /*68f0*/  ISETP.NE.AND P1, PT, R8, 0x2d, PT ;  /* 0x0000002d0800780c */ /* 0x000fc80003f25270 */
[----:B------:R-:W-:Y:S02]  /*6900*/  SEL R0, RZ, 0x1, P1 ;  /* 0x00000001ff007807 */ /* 0x000fe40000800000 */
[----:B------:R-:W-:Y:S02]  /*6910*/  SEL R8, R8, RZ, P1 ;  /* 0x000000ff08087207 */ /* 0x000fe40000800000 */
[----:B------:R-:W-:-:S03]  /*6920*/  LOP3.LUT R9, R3, R0, RZ, 0x3c, !PT ;  /* 0x0000000003097212 */ /* 0x000fc600078e3cff */
[----:B------:R-:W-:Y:S01]  /*6930*/  IMAD R6, R8, 0x8, R5 ;  /* 0x0000000808067824 */ /* 0x000fe200078e0205 */
[----:B------:R-:W-:Y:S01]  /*6940*/  SHF.L.U32 R3, R9, 0x1f, RZ ;  /* 0x0000001f09037819 */ /* 0x000fe200000006ff */
[----:B0-----:R-:W-:Y:S06]  /*6950*/  @!P0 BRA `(.L_x_149) ;  /* 0x0000001800d48947 */ /* 0x001fec0003800000 */
.L_x_203:
[----:B------:R-:W1:Y:S01]  /*6960*/  SYNCS.PHASECHK.TRANS64.TRYWAIT P0, [R6+URZ], R3 ;  /* 0x00000003060075a7 */ /* 0x000e62000800017f */
[----:B------:R-:W-:-:S05]  /*6970*/  VIADD R0, R8, 0x1 ;  /* 0x0000000108007836 */ /* 0x000fca0000000000 */
[----:B------:R-:W-:-:S04]  /*6980*/  ISETP.NE.AND P1, PT, R0, 0x2d, PT ;  /* 0x0000002d0000780c */ /* 0x000fc80003f25270 */
[----:B0-----:R-:W-:Y:S02]  /*6990*/  SEL R2, RZ, 0x1, P1 ;  /* 0x00000001ff027807 */ /* 0x001fe40000800000 */
[----:B------:R-:W-:Y:S02]  /*69a0*/  SEL R0, R0, RZ, P1 ;  /* 0x000000ff00007207 */ /* 0x000fe40000800000 */
[----:B------:R-:W-:-:S03]  /*69b0*/  LOP3.LUT R9, R9, R2, RZ, 0x3c, !PT ;  /* 0x0000000209097212 */ /* 0x000fc600078e3cff */
[----:B------:R-:W-:Y:S01]  /*69c0*/  IMAD R7, R0, 0x8, R5 ;  /* 0x0000000800077824 */ /* 0x000fe200078e0205 */
[----:B------:R-:W-:Y:S01]  /*69d0*/  SHF.L.U32 R4, R9, 0x1f, RZ ;  /* 0x0000001f09047819 */ /* 0x000fe200000006ff */
[----:B-1----:R-:W-:Y:S06]  /*69e0*/  @!P0 BRA `(.L_x_150) ;  /* 0x0000001800c48947 */ /* 0x002fec0003800000 */
.L_x_204:
[----:B------:R-:W1:Y:S01]  /*69f0*/  SYNCS.PHASECHK.TRANS64.TRYWAIT P0, [R7+URZ], R4 ;  /* 0x00000004070075a7 */ /* 0x000e62000800017f */
[----:B------:R-:W-:-:S05]  /*6a00*/  VIADD R0, R0, 0x1 ;  /* 0x0000000100007836 */ /* 0x000fca0000000000 */
[----:B------:R-:W-:-:S04]  /*6a10*/  ISETP.NE.AND P1, PT, R0, 0x2d, PT ;  /* 0x0000002d0000780c */ /* 0x000fc80003f25270 */
[----:B------:R-:W-:Y:S02]  /*6a20*/  SEL R2, RZ, 0x1, P1 ;  /* 0x00000001ff027807 */ /* 0x000fe40000800000 */
[----:B------:R-:W-:Y:S02]  /*6a30*/  SEL R0, R0, RZ, P1 ;  /* 0x000000ff00007207 */ /* 0x000fe40000800000 */
[----:B------:R-:W-:-:S03]  /*6a40*/  LOP3.LUT R9, R9, R2, RZ, 0x3c, !PT ;  /* 0x0000000209097212 */ /* 0x000fc600078e3cff */
[----:B0-----:R-:W-:Y:S01]  /*6a50*/  IMAD R6, R0, 0x8, R5 ;  /* 0x0000000800067824 */ /* 0x001fe200078e0205 */
[----:B------:R-:W-:Y:S01]  /*6a60*/  SHF.L.U32 R3, R9, 0x1f, RZ ;  /* 0x0000001f09037819 */ /* 0x000fe200000006ff */
[----:B-1----:R-:W-:Y:S06]  /*6a70*/  @!P0 BRA `(.L_x_151) ;  /* 0x0000001800b48947 */ /* 0x002fec0003800000 */
.L_x_205:
        /* <DEDUP_REMOVED lines=9> */
.L_x_206:
        /* <DEDUP_REMOVED lines=9> */
.L_x_207:
        /* <DEDUP_REMOVED lines=9> */
.L_x_208:
        /* <DEDUP_REMOVED lines=9> */
.L_x_209:
        /* <DEDUP_REMOVED lines=9> */
.L_x_210:
        /* <DEDUP_REMOVED lines=9> */
.L_x_211:
        /* <DEDUP_REMOVED lines=9> */
.L_x_212:
        /* <DEDUP_REMOVED lines=9> */
.L_x_213:
        /* <DEDUP_REMOVED lines=9> */
.L_x_214:
        /* <DEDUP_REMOVED lines=9> */
.L_x_215:
        /* <DEDUP_REMOVED lines=9> */
.L_x_216:
        /* <DEDUP_REMOVED lines=9> */
.L_x_217:
        /* <DEDUP_REMOVED lines=9> */
.L_x_218:
        /* <DEDUP_REMOVED lines=9> */
.L_x_219:
        /* <DEDUP_REMOVED lines=9> */
.L_x_220:
        /* <DEDUP_REMOVED lines=9> */
.L_x_221:
        /* <DEDUP_REMOVED lines=9> */
.L_x_222:
        /* <DEDUP_REMOVED lines=9> */
.L_x_223:
        /* <DEDUP_REMOVED lines=9> */
.L_x_224:
        /* <DEDUP_REMOVED lines=9> */
.L_x_225:
        /* <DEDUP_REMOVED lines=9> */
.L_x_226:
        /* <DEDUP_REMOVED lines=9> */
.L_x_227:
        /* <DEDUP_REMOVED lines=9> */
.L_x_228:
        /* <DEDUP_REMOVED lines=9> */
.L_x_229:
        /* <DEDUP_REMOVED lines=9> */
.L_x_230:
        /* <DEDUP_REMOVED lines=9> */
.L_x_231:
        /* <DEDUP_REMOVED lines=9> */
.L_x_232:
        /* <DEDUP_REMOVED lines=9> */
.L_x_233:
        /* <DEDUP_REMOVED lines=9> */
.L_x_234:
        /* <DEDUP_REMOVED lines=9> */
.L_x_235:
        /* <DEDUP_REMOVED lines=9> */
.L_x_236:
        /* <DEDUP_REMOVED lines=9> */
.L_x_237:
        /* <DEDUP_REMOVED lines=9> */
.L_x_238:
        /* <DEDUP_REMOVED lines=9> */
.L_x_239:
        /* <DEDUP_REMOVED lines=9> */
.L_x_240:
        /* <DEDUP_REMOVED lines=9> */
.L_x_241:
        /* <DEDUP_REMOVED lines=9> */
.L_x_242:
        /* <DEDUP_REMOVED lines=9> */
.L_x_243:
        /* <DEDUP_REMOVED lines=9> */
.L_x_244:
        /* <DEDUP_REMOVED lines=9> */
.L_x_245:
[----:B------:R-:W1:Y:S01]  /*8100*/  SYNCS.PHASECHK.TRANS64.TRYWAIT P0, [R6+URZ], R3 ;  /* 0x00000003060075a7 */ /* 0x000e62000800017f */
[----:B------:R-:W-:-:S05]  /*8110*/  VIADD R0, R0, 0x1 ;  /* 0x0000000100007836 */ /* 0x000fca0000000000 */
[----:B------:R-:W-:-:S04]  /*8120*/  ISETP.NE.AND P1, PT, R0, 0x2d, PT ;  /* 0x0000002d0000780c */ /* 0x000fc80003f25270 */
[----:B------:R-:W-:Y:S02]  /*8130*/  SEL R2, RZ, 0x1, P1 ;  /* 0x00000001ff027807 */ /* 0x000fe40000800000 */
[----:B------:R-:W-:Y:S02]  /*8140*/  SEL R0, R0, RZ, P1 ;  /* 0x000000ff00007207 */ /* 0x000fe40000800000 */
[----:B------:R-:W-:Y:S01]  /*8150*/  LOP3.LUT R2, R9, R2, RZ, 0x3c, !PT ;  /* 0x0000000209027212 */ /* 0x000fe200078e3cff */
[----:B-1----:R-:W-:Y:S06]  /*8160*/  @!P0 BRA `(.L_x_192) ;  /* 0x00000010002c8947 */ /* 0x002fec0003800000 */
.L_x_246:
[----:B------:R-:W-:Y:S01]  /*8170*/  IMAD R5, R0, 0x8, R5 ;  /* 0x0000000800057824 */ /* 0x000fe200078e0205 */
[----:B------:R-:W-:-:S07]  /*8180*/  SHF.L.U32 R0, R2, 0x1f, RZ ;  /* 0x0000001f02007819 */ /* 0x000fce00000006ff */
.L_x_193:
[----:B--2---:R2:W3:Y:S02]  /*8190*/  SYNCS.PHASECHK.TRANS64.TRYWAIT P0, [R5+URZ], R0 ;  /* 0x00000000050075a7 */ /* 0x0044e4000800017f */
[----:B---3--:R-:W-:Y:S05]  /*81a0*/  @!P0 NANOSLEEP.SYNCS 0x989680 ;  /* 0x009896800000895d */ /* 0x008fea0003900000 */
[----:B------:R-:W3:Y:S02]  /*81b0*/  @!P0 SYNCS.PHASECHK.TRANS64 P0, [R5+URZ], R0 ;  /* 0x00000000050085a7 */ /* 0x000ee4000800007f */
[----:B---3--:R-:W-:Y:S05]  /*81c0*/  @!P0 BRA `(.L_x_193) ;  /* 0xfffffffc00f08947 */ /* 0x008fea000383ffff */
.L_x_147:
[----:B------:R-:W-:Y:S05]  /*81d0*/  BSYNC B0 ;  /* 0x0000000000007941 */ /* 0x000fea0003800000 */
.L_x_146:
[----:B------:R-:W-:Y:S05]  /*81e0*/  EXIT ;  /* 0x000000000000794d */ /* 0x000fea0003800000 */
.L_x_16:
[----:B0-----:R-:W-:-:S04]  /*81f0*/  IMAD.U32 R3, RZ, RZ, UR44 ;  /* 0x0000002cff037e24 */ /* 0x001fc8000f8e00ff */
[----:B------:R0:W1:Y:S03]  /*8200*/  SYNCS.PHASECHK.TRANS64.TRYWAIT P0, [R3+URZ+-0x8], R0 ;  /* 0xfffff800030075a7 */ /* 0x000066000800017f */
[----:B-1----:R-:W-:Y:S05]  /*8210*/  @!P0 NANOSLEEP.SYNCS 0x989680 ;  /* 0x009896800000895d */ /* 0x002fea0003900000 */
[----:B------:R-:W1:Y:S02]  /*8220*/  @!P0 SYNCS.PHASECHK.TRANS64 P0, [R3+URZ+-0x8], R0 ;  /* 0xfffff800030085a7 */ /* 0x000e64000800007f */
[----:B-1----:R-:W-:Y:S05]  /*8230*/  @!P0 BRA `(.L_x_16) ;  /* 0xfffffffc00ec8947 */ /* 0x002fea000383ffff */
[----:B------:R-:W-:Y:S05]  /*8240*/  BRA `(.L_x_194) ;  /* 0xffffff98003c7947 */ /* 0x000fea000383ffff */
.L_x_21:
[----:B-1----:R1:W2:Y:S02]  /*8250*/  SYNCS.PHASECHK.TRANS64.TRYWAIT P1, [R3+URZ], R0 ;  /* 0x00000000030075a7 */ /* 0x0022a4000802017f */
[----:B--2---:R-:W-:Y:S05]  /*8260*/  @!P1 NANOSLEEP.SYNCS 0x989680 ;  /* 0x009896800000995d */ /* 0x004fea0003900000 */
[----:B------:R-:W2:Y:S02]  /*8270*/  @!P1 SYNCS.PHASECHK.TRANS64 P1, [R3+URZ], R0 ;  /* 0x00000000030095a7 */ /* 0x000ea4000802007f */
[----:B--2---:R-:W-:Y:S05]  /*8280*/  @!P1 BRA `(.L_x_21) ;  /* 0xfffffffc00f09947 */ /* 0x004fea000383ffff */
[----:B------:R-:W-:Y:S05]  /*8290*/  BRA `(.L_x_20) ;  /* 0xffffff9800a87947 */ /* 0x000fea000383ffff */
.L_x_26:
[----:B-1----:R-:W-:-:S04]  /*82a0*/  IMAD.U32 R4, RZ, RZ, UR4 ;  /* 0x00000004ff047e24 */ /* 0x002fc8000f8e00ff */
[----:B------:R1:W2:Y:S03]  /*82b0*/  SYNCS.PHASECHK.TRANS64.TRYWAIT P1, [R4+URZ], R3 ;  /* 0x00000003040075a7 */ /* 0x0002a6000802017f */
[----:B--2---:R-:W-:Y:S05]  /*82c0*/  @!P1 NANOSLEEP.SYNCS 0x989680 ;  /* 0x009896800000995d */ /* 0x004fea0003900000 */
[----:B------:R-:W2:Y:S02]  /*82d0*/  @!P1 SYNCS.PHASECHK.TRANS64 P1, [R4+URZ], R3 ;  /* 0x00000003040095a7 */ /* 0x000ea4000802007f */
[----:B--2---:R-:W-:Y:S05]  /*82e0*/  @!P1 BRA `(.L_x_26) ;  /* 0xfffffffc00ec9947 */ /* 0x004fea000383ffff */
[----:B------:R-:W-:Y:S05]  /*82f0*/  BRA `(.L_x_25) ;  /* 0xffffff9c00047947 */ /* 0x000fea000383ffff */
.L_x_32:
[----:B0-----:R-:W-:-:S04]  /*8300*/  IMAD.U32 R3, RZ, RZ, UR44 ;  /* 0x0000002cff037e24 */ /* 0x001fc8000f8e00ff */
[----:B------:R0:W1:Y:S03]  /*8310*/  SYNCS.PHASECHK.TRANS64.TRYWAIT P0, [R3+URZ+0x8], R0 ;  /* 0x00000800030075a7 */ /* 0x000066000800017f */
[----:B-1----:R-:W-:Y:S05]  /*8320*/  @!P0 NANOSLEEP.SYNCS 0x989680 ;  /* 0x009896800000895d */ /* 0x002fea0003900000 */
[----:B------:R-:W1:Y:S02]  /*8330*/  @!P0 SYNCS.PHASECHK.TRANS64 P0, [R3+URZ+0x8], R0 ;  /* 0x00000800030085a7 */ /* 0x000e64000800007f */
[----:B-1----:R-:W-:Y:S05]  /*8340*/  @!P0 BRA `(.L_x_32) ;  /* 0xfffffffc00ec8947 */ /* 0x002fea000383ffff */
[----:B------:R-:W-:Y:S05]  /*8350*/  BRA `(.L_x_195) ;  /* 0xffffff9c00e47947 */ /* 0x000fea000383ffff */
.L_x_133:
[----:B------:R-:W-:Y:S01]  /*8360*/  BSSY B1, `(.L_x_196) ;  /* 0x0000006000017945 */ /* 0x000fe20003800000 */
[----:B------:R-:W-:-:S07]  /*8370*/  IMAD.MOV.U32 R15, RZ, RZ, -0x1 ;  /* 0xffffffffff0f7424 */ /* 0x000fce00078e00ff */
[----:B-----5:R-:W-:Y:S05]  /*8380*/  WARPSYNC.COLLECTIVE R15, `(.L_x_197) ;  /* 0x000000000f0c7348 */ /* 0x020fea0003c00000 */
[----:B------:R-:W-:Y:S02]  /*8390*/  ELECT P6, UR62, PT ;  /* 0x00000000003e782f */ /* 0x000fe400038c0000 */
[----:B------:R-:W-:Y:S01]  /*83a0*/  MOV R14, UR62 ;  /* 0x0000003e000e7c02 */ /* 0x000fe20008000f00 */
[----:B-----5:R-:W-:Y:S10]  /*83b0*/  ENDCOLLECTIVE ;  /* 0x000000000000791b */ /* 0x020ff40003800000 */
.L_x_197:
[----:B------:R-:W-:Y:S05]  /*83c0*/  BSYNC B1 ;  /* 0x0000000000017941 */ /* 0x000fea0003800000 */
.L_x_196:
[----:B------:R-:W-:Y:S05]  /*83d0*/  BRA `(.L_x_198) ;  /* 0xffffffd800407947 */ /* 0x000fea000383ffff */
.L_x_136:
[----:B-1----:R1:W2:Y:S02]  /*83e0*/  SYNCS.PHASECHK.TRANS64.TRYWAIT P1, [R11+URZ+0x168], R6 ;  /* 0x000168060b0075a7 */ /* 0x0022a4000802017f */
[----:B--2---:R-:W-:Y:S05]  /*83f0*/  @!P1 NANOSLEEP.SYNCS 0x989680 ;  /* 0x009896800000995d */ /* 0x004fea0003900000 */
[----:B------:R-:W2:Y:S02]  /*8400*/  @!P1 SYNCS.PHASECHK.TRANS64 P1, [R11+URZ+0x168], R6 ;  /* 0x000168060b0095a7 */ /* 0x000ea4000802007f */
[----:B--2---:R-:W-:Y:S05]  /*8410*/  @!P1 BRA `(.L_x_136) ;  /* 0xfffffffc00f09947 */ /* 0x004fea000383ffff */
[----:B------:R-:W-:Y:S05]  /*8420*/  BRA `(.L_x_199) ;  /* 0xffffffd800747947 */ /* 0x000fea000383ffff */
.L_x_145:
[----:B------:R-:W-:Y:S01]  /*8430*/  BSSY B0, `(.L_x_200) ;  /* 0x0000006000007945 */ /* 0x000fe20003800000 */
[----:B------:R-:W-:-:S07]  /*8440*/  IMAD.MOV.U32 R15, RZ, RZ, -0x1 ;  /* 0xffffffffff0f7424 */ /* 0x000fce00078e00ff */
[----:B-----5:R-:W-:Y:S05]  /*8450*/  WARPSYNC.COLLECTIVE R15, `(.L_x_201) ;  /* 0x000000000f0c7348 */ /* 0x020fea0003c00000 */
[----:B------:R-:W-:Y:S02]  /*8460*/  ELECT P6, UR62, PT ;  /* 0x00000000003e782f */ /* 0x000fe400038c0000 */
[----:B------:R-:W-:Y:S01]  /*8470*/  MOV R14, UR62 ;  /* 0x0000003e000e7c02 */ /* 0x000fe20008000f00 */
[----:B-----5:R-:W-:Y:S10]  /*8480*/  ENDCOLLECTIVE ;  /* 0x000000000000791b */ /* 0x020ff40003800000 */
.L_x_201:
[----:B------:R-:W-:Y:S05]  /*8490*/  BSYNC B0 ;  /* 0x0000000000007941 */ /* 0x000fea0003800000 */
.L_x_200:
[----:B------:R-:W-:Y:S05]  /*84a0*/  BRA `(.L_x_202) ;  /* 0xffffffe000d87947 */ /* 0x000fea000383ffff */
.L_x_149:
[----:B0-----:R0:W1:Y:S02]  /*84b0*/  SYNCS.PHASECHK.TRANS64.TRYWAIT P0, [R7+URZ], R2 ;  /* 0x00000002070075a7 */ /* 0x001064000800017f */
[----:B-1----:R-:W-:Y:S05]  /*84c0*/  @!P0 NANOSLEEP.SYNCS 0x989680 ;  /* 0x009896800000895d */ /* 0x002fea0003900000 */
[----:B------:R-:W1:Y:S02]  /*84d0*/  @!P0 SYNCS.PHASECHK.TRANS64 P0, [R7+URZ], R2 ;  /* 0x00000002070085a7 */ /* 0x000e64000800007f */
[----:B-1----:R-:W-:Y:S05]  /*84e0*/  @!P0 BRA `(.L_x_149) ;  /* 0xfffffffc00f08947 */ /* 0x002fea000383ffff */
[----:B------:R-:W-:Y:S05]  /*84f0*/  BRA `(.L_x_203) ;  /* 0xffffffe400187947 */ /* 0x000fea000383ffff */
.L_x_150:
[----:B0-----:R0:W1:Y:S02]  /*8500*/  SYNCS.PHASECHK.TRANS64.TRYWAIT P0, [R6+URZ], R3 ;  /* 0x00000003060075a7 */ /* 0x001064000800017f */
[----:B-1----:R-:W-:Y:S05]  /*8510*/  @!P0 NANOSLEEP.SYNCS 0x989680 ;  /* 0x009896800000895d */ /* 0x002fea0003900000 */
[----:B------:R-:W1:Y:S02]  /*8520*/  @!P0 SYNCS.PHASECHK.TRANS64 P0, [R6+URZ], R3 ;  /* 0x00000003060085a7 */ /* 0x000e64000800007f */
[----:B-1----:R-:W-:Y:S05]  /*8530*/  @!P0 BRA `(.L_x_150) ;  /* 0xfffffffc00f08947 */ /* 0x002fea000383ffff */
[----:B------:R-:W-:Y:S05]  /*8540*/  BRA `(.L_x_204) ;  /* 0xffffffe400287947 */ /* 0x000fea000383ffff */
.L_x_151:
[----:B0-----:R0:W1:Y:S02]  /*8550*/  SYNCS.PHASECHK.TRANS64.TRYWAIT P0, [R7+URZ], R4 ;  /* 0x00000004070075a7 */ /* 0x001064000800017f */
[----:B-1----:R-:W-:Y:S05]  /*8560*/  @!P0 NANOSLEEP.SYNCS 0x989680 ;  /* 0x009896800000895d */ /* 0x002fea0003900000 */
[----:B------:R-:W1:Y:S02]  /*8570*/  @!P0 SYNCS.PHASECHK.TRANS64 P0, [R7+URZ], R4 ;  /* 0x00000004070085a7 */ /* 0x000e64000800007f */
[----:B-1----:R-:W-:Y:S05]  /*8580*/  @!P0 BRA `(.L_x_151) ;  /* 0xfffffffc00f08947 */ /* 0x002fea000383ffff */
[----:B------:R-:W-:Y:S05]  /*8590*/  BRA `(.L_x_205) ;  /* 0xffffffe400387947 */ /* 0x000fea000383ffff */
.L_x_152:
[----:B0-----:R0:W1:Y:S02]  /*85a0*/  SYNCS.PHASECHK.TRANS64.TRYWAIT P0, [R6+URZ], R3 ;  /* 0x00000003060075a7 */ /* 0x001064000800017f */
[----:B-1----:R-:W-:Y:S05]  /*85b0*/  @!P0 NANOSLEEP.SYNCS 0x989680 ;  /* 0x009896800000895d */ /* 0x002fea0003900000 */
[----:B------:R-:W1:Y:S02]  /*85c0*/  @!P0 SYNCS.PHASECHK.TRANS64 P0, [R6+URZ], R3 ;  /* 0x00000003060085a7 */ /* 0x000e64000800007f */
[----:B-1----:R-:W-:Y:S05]  /*85d0*/  @!P0 BRA `(.L_x_152) ;  /* 0xfffffffc00f08947 */ /* 0x002fea000383ffff */
[----:B------:R-:W-:Y:S05]  /*85e0*/  BRA `(.L_x_206) ;  /* 0xffffffe400487947 */ /* 0x000fea000383ffff */
.L_x_153:
[----:B0-----:R0:W1:Y:S02]  /*85f0*/  SYNCS.PHASECHK.TRANS64.TRYWAIT P0, [R7+URZ], R4 ;  /* 0x00000004070075a7 */ /* 0x001064000800017f */
[----:B-1----:R-:W-:Y:S05]  /*8600*/  @!P0 NANOSLEEP.SYNCS 0x989680 ;  /* 0x009896800000895d */ /* 0x002fea0003900000 */
[----:B------:R-:W1:Y:S02]  /*8610*/  @!P0 SYNCS.PHASECHK.TRANS64 P0, [R7+URZ], R4 ;  /* 0x00000004070085a7 */ /* 0x000e64000800007f */
[----:B-1----:R-:W-:Y:S05]  /*8620*/  @!P0 BRA `(.L_x_153) ;  /* 0xfffffffc00f08947 */ /* 0x002fea000383ffff */
[----:B------:R-:W-:Y:S05]  /*8630*/  BRA `(.L_x_207) ;  /* 0xffffffe400587947 */ /* 0x000fea000383ffff */
.L_x_154:
[----:B0-----:R0:W1:Y:S02]  /*8640*/  SYNCS.PHASECHK.TRANS64.TRYWAIT P0, [R6+URZ], R3 ;  /* 0x00000003060075a7 */ /* 0x001064000800017f */
[----:B-1----:R-:W-:Y:S05]  /*8650*/  @!P0 NANOSLEEP.SYNCS 0x989680 ;  /* 0x009896800000895d */ /* 0x002fea0003900000 */
[----:B------:R-:W1:Y:S02]  /*8660*/  @!P0 SYNCS.PHASECHK.TRANS64 P0, [R6+URZ], R3 ;  /* 0x00000003060085a7 */ /* 0x000e64000800007f */
[----:B-1----:R-:W-:Y:S05]  /*8670*/  @!P0 BRA `(.L_x_154) ;  /* 0xfffffffc00f08947 */ /* 0x002fea000383ffff */
[----:B------:R-:W-:Y:S05]  /*8680*/  BRA `(.L_x_208) ;  /* 0xffffffe400687947 */ /* 0x000fea000383ffff */
.L_x_155:
[----:B0-----:R0:W1:Y:S02]  /*8690*/  SYNCS.PHASECHK.TRANS64.TRYWAIT P0, [R7+URZ], R4 ;  /* 0x00000004070075a7 */ /* 0x001064000800017f */
[----:B-1----:R-:W-:Y:S05]  /*86a0*/  @!P0 NANOSLEEP.SYNCS 0x989680 ;  /* 0x009896800000895d */ /* 0x002fea0003900000 */
[----:B------:R-:W1:Y:S02]  /*86b0*/  @!P0 SYNCS.PHASECHK.TRANS64 P0, [R7+URZ], R4 ;  /* 0x00000004070085a7 */ /* 0x000e64000800007f */
[----:B-1----:R-:W-:Y:S05]  /*86c0*/  @!P0 BRA `(.L_x_155) ;  /* 0xfffffffc00f08947 */ /* 0x002fea000383ffff */
[----:B------:R-:W-:Y:S05]  /*86d0*/  BRA `(.L_x_209) ;  /* 0xffffffe400787947 */ /* 0x000fea000383ffff */
.L_x_156:
[----:B0-----:R0:W1:Y:S02]  /*86e0*/  SYNCS.PHASECHK.TRANS64.TRYWAIT P0, [R6+URZ], R3 ;  /* 0x00000003060075a7 */ /* 0x001064000800017f */
[----:B-1----:R-:W-:Y:S05]  /*86f0*/  @!P0 NANOSLEEP.SYNCS 0x989680 ;  /* 0x009896800000895d */ /* 0x002fea0003900000 */
[----:B------:R-:W1:Y:S02]  /*8700*/  @!P0 SYNCS.PHASECHK.TRANS64 P0, [R6+URZ], R3 ;  /* 0x00000003060085a7 */ /* 0x000e64000800007f */
[----:B-1----:R-:W-:Y:S05]  /*8710*/  @!P0 BRA `(.L_x_156) ;  /* 0xfffffffc00f08947 */ /* 0x002fea000383ffff */
[----:B------:R-:W-:Y:S05]  /*8720*/  BRA `(.L_x_210) ;  /* 0xffffffe400887947 */ /* 0x000fea000383ffff */
.L_x_157:
[----:B0-----:R0:W1:Y:S02]  /*8730*/  SYNCS.PHASECHK.TRANS64.TRYWAIT P0, [R7+URZ], R4 ;  /* 0x00000004070075a7 */ /* 0x001064000800017f */
[----:B-1----:R-:W-:Y:S05]  /*8740*/  @!P0 NANOSLEEP.SYNCS 0x989680 ;  /* 0x009896800000895d */ /* 0x002fea0003900000 */
[----:B------:R-:W1:Y:S02]  /*8750*/  @!P0 SYNCS.PHASECHK.TRANS64 P0, [R7+URZ], R4 ;  /* 0x00000004070085a7 */ /* 0x000e64000800007f */
[----:B-1----:R-:W-:Y:S05]  /*8760*/  @!P0 BRA `(.L_x_157) ;  /* 0xfffffffc00f08947 */ /* 0x002fea000383ffff */
[----:B------:R-:W-:Y:S05]  /*8770*/  BRA `(.L_x_211) ;  /* 0xffffffe400987947 */ /* 0x000fea000383ffff */
.L_x_158:
[----:B0-----:R0:W1:Y:S02]  /*8780*/  SYNCS.PHASECHK.TRANS64.TRYWAIT P0, [R6+URZ], R3 ;  /* 0x00000003060075a7 */ /* 0x001064000800017f */
[----:B-1----:R-:W-:Y:S05]  /*8790*/  @!P0 NANOSLEEP.SYNCS 0x989680 ;  /* 0x009896800000895d */ /* 0x002fea0003900000 */
[----:B------:R-:W1:Y:S02]  /*87a0*/  @!P0 SYNCS.PHASECHK.TRANS64 P0, [R6+URZ], R3 ;  /* 0x00000003060085a7 */ /* 0x000e64000800007f */
[----:B-1----:R-:W-:Y:S05]  /*87b0*/  @!P0 BRA `(.L_x_158) ;  /* 0xfffffffc00f08947 */ /* 0x002fea000383ffff */
[----:B------:R-:W-:Y:S05]  /*87c0*/  BRA `(.L_x_212) ;  /* 0xffffffe400a87947 */ /* 0x000fea000383ffff */
.L_x_159:
[----:B0-----:R0:W1:Y:S02]  /*87d0*/  SYNCS.PHASECHK.TRANS64.TRYWAIT P0, [R7+URZ], R4 ;  /* 0x00000004070075a7 */ /* 0x001064000800017f */
[----:B-1----:R-:W-:Y:S05]  /*87e0*/  @!P0 NANOSLEEP.SYNCS 0x989680 ;  /* 0x009896800000895d */ /* 0x002fea0003900000 */
[----:B------:R-:W1:Y:S02]  /*87f0*/  @!P0 SYNCS.PHASECHK.TRANS64 P0, [R7+URZ], R4 ;  /* 0x00000004070085a7 */ /* 0x000e64000800007f */
[----:B-1----:R-:W-:Y:S05]  /*8800*/  @!P0 BRA `(.L_x_159) ;  /* 0xfffffffc00f08947 */ /* 0x002fea000383ffff */
[----:B------:R-:W-:Y:S05]  /*8810*/  BRA `(.L_x_213) ;  /* 0xffffffe400b87947 */ /* 0x000fea000383ffff */
.L_x_160:
[----:B0-----:R0:W1:Y:S02]  /*8820*/  SYNCS.PHASECHK.TRANS64.TRYWAIT P0, [R6+URZ], R3 ;  /* 0x00000003060075a7 */ /* 0x001064000800017f */
[----:B-1----:R-:W-:Y:S05]  /*8830*/  @!P0 NANOSLEEP.SYNCS 0x989680 ;  /* 0x009896800000895d */ /* 0x002fea0003900000 */
[----:B------:R-:W1:Y:S02]  /*8840*/  @!P0 SYNCS.PHASECHK.TRANS64 P0, [R6+URZ], R3 ;  /* 0x00000003060085a7 */ /* 0x000e64000800007f */
[----:B-1----:R-:W-:Y:S05]  /*8850*/  @!P0 BRA `(.L_x_160) ;  /* 0xfffffffc00f08947 */ /* 0x002fea000383ffff */
[----:B------:R-:W-:Y:S05]  /*8860*/  BRA `(.L_x_214) ;  /* 0xffffffe400c87947 */ /* 0x000fea000383ffff */
.L_x_161:
[----:B0-----:R0:W1:Y:S02]  /*8870*/  SYNCS.PHASECHK.TRANS64.TRYWAIT P0, [R7+URZ], R4 ;  /* 0x00000004070075a7 */ /* 0x001064000800017f */
[----:B-1----:R-:W-:Y:S05]  /*8880*/  @!P0 NANOSLEEP.SYNCS 0x989680 ;  /* 0x009896800000895d */ /* 0x002fea0003900000 */
[----:B------:R-:W1:Y:S02]  /*8890*/  @!P0 SYNCS.PHASECHK.TRANS64 P0, [R7+URZ], R4 ;  /* 0x00000004070085a7 */ /* 0x000e64000800007f */
[----:B-1----:R-:W-:Y:S05]  /*88a0*/  @!P0 BRA `(.L_x_161) ;  /* 0xfffffffc00f08947 */ /* 0x002fea000383ffff */
[----:B------:R-:W-:Y:S05]  /*88b0*/  BRA `(.L_x_215) ;  /* 0xffffffe400d87947 */ /* 0x000fea000383ffff */
.L_x_162:
[----:B0-----:R0:W1:Y:S02]  /*88c0*/  SYNCS.PHASECHK.TRANS64.TRYWAIT P0, [R6+URZ], R3 ;  /* 0x00000003060075a7 */ /* 0x001064000800017f */
[----:B-1----:R-:W-:Y:S05]  /*88d0*/  @!P0 NANOSLEEP.SYNCS 0x989680 ;  /* 0x009896800000895d */ /* 0x002fea0003900000 */
[----:B------:R-:W1:Y:S02]  /*88e0*/  @!P0 SYNCS.PHASECHK.TRANS64 P0, [R6+URZ], R3 ;  /* 0x00000003060085a7 */ /* 0x000e64000800007f */
[----:B-1----:R-:W-:Y:S05]  /*88f0*/  @!P0 BRA `(.L_x_162) ;  /* 0xfffffffc00f08947 */ /* 0x002fea000383ffff */
[----:B------:R-:W-:Y:S05]  /*8900*/  BRA `(.L_x_216) ;  /* 0xffffffe400e87947 */ /* 0x000fea000383ffff */
.L_x_163:
[----:B0-----:R0:W1:Y:S02]  /*8910*/  SYNCS.PHASECHK.TRANS64.TRYWAIT P0, [R7+URZ], R4 ;  /* 0x00000004070075a7 */ /* 0x001064000800017f */
[----:B-1----:R-:W-:Y:S05]  /*8920*/  @!P0 NANOSLEEP.SYNCS 0x989680 ;  /* 0x009896800000895d */ /* 0x002fea0003900000 */
[----:B------:R-:W1:Y:S02]  /*8930*/  @!P0 SYNCS.PHASECHK.TRANS64 P0, [R7+URZ], R4 ;  /* 0x00000004070085a7 */ /* 0x000e64000800007f */
[----:B-1----:R-:W-:Y:S05]  /*8940*/  @!P0 BRA `(.L_x_163) ;  /* 0xfffffffc00f08947 */ /* 0x002fea000383ffff */
[----:B------:R-:W-:Y:S05]  /*8950*/  BRA `(.L_x_217) ;  /* 0xffffffe400f87947 */ /* 0x000fea000383ffff */
.L_x_164:
[----:B0-----:R0:W1:Y:S02]  /*8960*/  SYNCS.PHASECHK.TRANS64.TRYWAIT P0, [R6+URZ], R3 ;  /* 0x00000003060075a7 */ /* 0x001064000800017f */
[----:B-1----:R-:W-:Y:S05]  /*8970*/  @!P0 NANOSLEEP.SYNCS 0x989680 ;  /* 0x009896800000895d */ /* 0x002fea0003900000 */
[----:B------:R-:W1:Y:S02]  /*8980*/  @!P0 SYNCS.PHASECHK.TRANS64 P0, [R6+URZ], R3 ;  /* 0x00000003060085a7 */ /* 0x000e64000800007f */
[----:B-1----:R-:W-:Y:S05]  /*8990*/  @!P0 BRA `(.L_x_164) ;  /* 0xfffffffc00f08947 */ /* 0x002fea000383ffff */
[----:B------:R-:W-:Y:S05]  /*89a0*/  BRA `(.L_x_218) ;  /* 0xffffffe800087947 */ /* 0x000fea000383ffff */
.L_x_165:
[----:B0-----:R0:W1:Y:S02]  /*89b0*/  SYNCS.PHASECHK.TRANS64.TRYWAIT P0, [R7+URZ], R4 ;  /* 0x00000004070075a7 */ /* 0x001064000800017f */
[----:B-1----:R-:W-:Y:S05]  /*89c0*/  @!P0 NANOSLEEP.SYNCS 0x989680 ;  /* 0x009896800000895d */ /* 0x002fea0003900000 */
[----:B------:R-:W1:Y:S02]  /*89d0*/  @!P0 SYNCS.PHASECHK.TRANS64 P0, [R7+URZ], R4 ;  /* 0x00000004070085a7 */ /* 0x000e64000800007f */
[----:B-1----:R-:W-:Y:S05]  /*89e0*/  @!P0 BRA `(.L_x_165) ;  /* 0xfffffffc00f08947 */ /* 0x002fea000383ffff */
[----:B------:R-:W-:Y:S05]  /*89f0*/  BRA `(.L_x_219) ;  /* 0xffffffe800187947 */ /* 0x000fea000383ffff */
.L_x_166:
[----:B0-----:R0:W1:Y:S02]  /*8a00*/  SYNCS.PHASECHK.TRANS64.TRYWAIT P0, [R6+URZ], R3 ;  /* 0x00000003060075a7 */ /* 0x001064000800017f */
[----:B-1----:R-:W-:Y:S05]  /*8a10*/  @!P0 NANOSLEEP.SYNCS 0x989680 ;  /* 0x009896800000895d */ /* 0x002fea0003900000 */
[----:B------:R-:W1:Y:S02]  /*8a20*/  @!P0 SYNCS.PHASECHK.TRANS64 P0, [R6+URZ], R3 ;  /* 0x00000003060085a7 */ /* 0x000e64000800007f */
[----:B-1----:R-:W-:Y:S05]  /*8a30*/  @!P0 BRA `(.L_x_166) ;  /* 0xfffffffc00f08947 */ /* 0x002fea000383ffff */
[----:B------:R-:W-:Y:S05]  /*8a40*/  BRA `(.L_x_220) ;  /* 0xffffffe800287947 */ /* 0x000fea000383ffff */
.L_x_167:
[----:B0-----:R0:W1:Y:S02]  /*8a50*/  SYNCS.PHASECHK.TRANS64.TRYWAIT P0, [R7+URZ], R4 ;  /* 0x00000004070075a7 */ /* 0x001064000800017f */
[----:B-1----:R-:W-:Y:S05]  /*8a60*/  @!P0 NANOSLEEP.SYNCS 0x989680 ;  /* 0x009896800000895d */ /* 0x002fea0003900000 */
[----:B------:R-:W1:Y:S02]  /*8a70*/  @!P0 SYNCS.PHASECHK.TRANS64 P0, [R7+URZ], R4 ;  /* 0x00000004070085a7 */ /* 0x000e64000800007f */
[----:B-1----:R-:W-:Y:S05]  /*8a80*/  @!P0 BRA `(.L_x_167) ;  /* 0xfffffffc00f08947 */ /* 0x002fea000383ffff */
[----:B------:R-:W-:Y:S05]  /*8a90*/  BRA `(.L_x_221) ;  /* 0xffffffe800387947 */ /* 0x000fea000383ffff */
.L_x_168:
[----:B0-----:R0:W1:Y:S02]  /*8aa0*/  SYNCS.PHASECHK.TRANS64.TRYWAIT P0, [R6+URZ], R3 ;  /* 0x00000003060075a7 */ /* 0x001064000800017f */
[----:B-1----:R-:W-:Y:S05]  /*8ab0*/  @!P0 NANOSLEEP.SYNCS 0x989680 ;  /* 0x009896800000895d */ /* 0x002fea0003900000 */
[----:B------:R-:W1:Y:S02]  /*8ac0*/  @!P0 SYNCS.PHASECHK.TRANS64 P0, [R6+URZ], R3 ;  /* 0x00000003060085a7 */ /* 0x000e64000800007f */
[----:B-1----:R-:W-:Y:S05]  /*8ad0*/  @!P0 BRA `(.L_x_168) ;  /* 0xfffffffc00f08947 */ /* 0x002fea000383ffff */
[----:B------:R-:W-:Y:S05]  /*8ae0*/  BRA `(.L_x_222) ;  /* 0xffffffe800487947 */ /* 0x000fea000383ffff */
.L_x_169:
[----:B0-----:R0:W1:Y:S02]  /*8af0*/  SYNCS.PHASECHK.TRANS64.TRYWAIT P0, [R7+URZ], R4 ;  /* 0x00000004070075a7 */ /* 0x001064000800017f */
[----:B-1----:R-:W-:Y:S05]  /*8b00*/  @!P0 NANOSLEEP.SYNCS 0x989680 ;  /* 0x009896800000895d */ /* 0x002fea0003900000 */
[----:B------:R-:W1:Y:S02]  /*8b10*/  @!P0 SYNCS.PHASECHK.TRANS64 P0, [R7+URZ], R4 ;  /* 0x00000004070085a7 */ /* 0x000e64000800007f */
[----:B-1----:R-:W-:Y:S05]  /*8b20*/  @!P0 BRA `(.L_x_169) ;  /* 0xfffffffc00f08947 */ /* 0x002fea000383ffff */
[----:B------:R-:W-:Y:S05]  /*8b30*/  BRA `(.L_x_223) ;  /* 0xffffffe800587947 */ /* 0x000fea000383ffff */
.L_x_170:
[----:B0-----:R0:W1:Y:S02]  /*8b40*/  SYNCS.PHASECHK.TRANS64.TRYWAIT P0, [R6+URZ], R3 ;  /* 0x00000003060075a7 */ /* 0x001064000800017f */
[----:B-1----:R-:W-:Y:S05]  /*8b50*/  @!P0 NANOSLEEP.SYNCS 0x989680 ;  /* 0x009896800000895d */ /* 0x002fea0003900000 */
[----:B------:R-:W1:Y:S02]  /*8b60*/  @!P0 SYNCS.PHASECHK.TRANS64 P0, [R6+URZ], R3 ;  /* 0x00000003060085a7 */ /* 0x000e64000800007f */
[----:B-1----:R-:W-:Y:S05]  /*8b70*/  @!P0 BRA `(.L_x_170) ;  /* 0xfffffffc00f08947 */ /* 0x002fea000383ffff */
[----:B------:R-:W-:Y:S05]  /*8b80*/  BRA `(.L_x_224) ;  /* 0xffffffe800687947 */ /* 0x000fea000383ffff */
.L_x_171:
[----:B0-----:R0:W1:Y:S02]  /*8b90*/  SYNCS.PHASECHK.TRANS64.TRYWAIT P0, [R7+URZ], R4 ;  /* 0x00000004070075a7 */ /* 0x001064000800017f */
[----:B-1----:R-:W-:Y:S05]  /*8ba0*/  @!P0 NANOSLEEP.SYNCS 0x989680 ;  /* 0x009896800000895d */ /* 0x002fea0003900000 */
[----:B------:R-:W1:Y:S02]  /*8bb0*/  @!P0 SYNCS.PHASECHK.TRANS64 P0, [R7+URZ], R4 ;  /* 0x00000004070085a7 */ /* 0x000e64000800007f */
[----:B-1----:R-:W-:Y:S05]  /*8bc0*/  @!P0 BRA `(.L_x_171) ;  /* 0xfffffffc00f08947 */ /* 0x002fea000383ffff */
[----:B------:R-:W-:Y:S05]  /*8bd0*/  BRA `(.L_x_225) ;  /* 0xffffffe800787947 */ /* 0x000fea000383ffff */
.L_x_172:
[----:B0-----:R0:W1:Y:S02]  /*8be0*/  SYNCS.PHASECHK.TRANS64.TRYWAIT P0, [R6+URZ], R3 ;  /* 0x00000003060075a7 */ /* 0x001064000800017f */
[----:B-1----:R-:W-:Y:S05]  /*8bf0*/  @!P0 NANOSLEEP.SYNCS 0x989680 ;  /* 0x009896800000895d */ /* 0x002fea0003900000 */
[----:B------:R-:W1:Y:S02]  /*8c00*/  @!P0 SYNCS.PHASECHK.TRANS64 P0, [R6+URZ], R3 ;  /* 0x00000003060085a7 */ /* 0x000e64000800007f */
[----:B-1----:R-:W-:Y:S05]  /*8c10*/  @!P0 BRA `(.L_x_172) ;  /* 0xfffffffc00f08947 */ /* 0x002fea000383ffff */
[----:B------:R-:W-:Y:S05]  /*8c20*/  BRA `(.L_x_226) ;  /* 0xffffffe800887947 */ /* 0x000fea000383ffff */
.L_x_173:
[----:B0-----:R0:W1:Y:S02]  /*8c30*/  SYNCS.PHASECHK.TRANS64.TRYWAIT P0, [R7+URZ], R4 ;  /* 0x00000004070075a7 */ /* 0x001064000800017f */
[----:B-1----:R-:W-:Y:S05]  /*8c40*/  @!P0 NANOSLEEP.SYNCS 0x989680 ;  /* 0x009896800000895d */ /* 0x002fea0003900000 */
[----:B------:R-:W1:Y:S02]  /*8c50*/  @!P0 SYNCS.PHASECHK.TRANS64 P0, [R7+URZ], R4 ;  /* 0x00000004070085a7 */ /* 0x000e64000800007f */
[----:B-1----:R-:W-:Y:S05]  /*8c60*/  @!P0 BRA `(.L_x_173) ;  /* 0xfffffffc00f08947 */ /* 0x002fea000383ffff */
[----:B------:R-:W-:Y:S05]  /*8c70*/  BRA `(.L_x_227) ;  /* 0xffffffe800987947 */ /* 0x000fea000383ffff */
.L_x_174:
[----:B0-----:R0:W1:Y:S02]  /*8c80*/  SYNCS.PHASECHK.TRANS64.TRYWAIT P0, [R6+URZ], R3 ;  /* 0x00000003060075a7 */ /* 0x001064000800017f */
[----:B-1----:R-:W-:Y:S05]  /*8c90*/  @!P0 NANOSLEEP.SYNCS 0x989680 ;  /* 0x009896800000895d */ /* 0x002fea0003900000 */
[----:B------:R-:W1:Y:S02]  /*8ca0*/  @!P0 SYNCS.PHASECHK.TRANS64 P0, [R6+URZ], R3 ;  /* 0x00000003060085a7 */ /* 0x000e64000800007f */
[----:B-1----:R-:W-:Y:S05]  /*8cb0*/  @!P0 BRA `(.L_x_174) ;  /* 0xfffffffc00f08947 */ /* 0x002fea000383ffff */
[----:B------:R-:W-:Y:S05]  /*8cc0*/  BRA `(.L_x_228) ;  /* 0xffffffe800a87947 */ /* 0x000fea000383ffff */
.L_x_175:
[----:B0-----:R0:W1:Y:S02]  /*8cd0*/  SYNCS.PHASECHK.TRANS64.TRYWAIT P0, [R7+URZ], R4 ;  /* 0x00000004070075a7 */ /* 0x001064000800017f */
[----:B-1----:R-:W-:Y:S05]  /*8ce0*/  @!P0 NANOSLEEP.SYNCS 0x989680 ;  /* 0x009896800000895d */ /* 0x002fea0003900000 */
[----:B------:R-:W1:Y:S02]  /*8cf0*/  @!P0 SYNCS.PHASECHK.TRANS64 P0, [R7+URZ], R4 ;  /* 0x00000004070085a7 */ /* 0x000e64000800007f */
[----:B-1----:R-:W-:Y:S05]  /*8d00*/  @!P0 BRA `(.L_x_175) ;  /* 0xfffffffc00f08947 */ /* 0x002fea000383ffff */
[----:B------:R-:W-:Y:S05]  /*8d10*/  BRA `(.L_x_229) ;  /* 0xffffffe800b87947 */ /* 0x000fea000383ffff */
.L_x_176:
[----:B0-----:R0:W1:Y:S02]  /*8d20*/  SYNCS.PHASECHK.TRANS64.TRYWAIT P0, [R6+URZ], R3 ;  /* 0x00000003060075a7 */ /* 0x001064000800017f */
[----:B-1----:R-:W-:Y:S05]  /*8d30*/  @!P0 NANOSLEEP.SYNCS 0x989680 ;  /* 0x009896800000895d */ /* 0x002fea0003900000 */
[----:B------:R-:W1:Y:S02]  /*8d40*/  @!P0 SYNCS.PHASECHK.TRANS64 P0, [R6+URZ], R3 ;  /* 0x00000003060085a7 */ /* 0x000e64000800007f */
[----:B-1----:R-:W-:Y:S05]  /*8d50*/  @!P0 BRA `(.L_x_176) ;  /* 0xfffffffc00f08947 */ /* 0x002fea000383ffff */
[----:B------:R-:W-:Y:S05]  /*8d60*/  BRA `(.L_x_230) ;  /* 0xffffffe800c87947 */ /* 0x000fea000383ffff */
.L_x_177:
[----:B0-----:R0:W1:Y:S02]  /*8d70*/  SYNCS.PHASECHK.TRANS64.TRYWAIT P0, [R7+URZ], R4 ;  /* 0x00000004070075a7 */ /* 0x001064000800017f */
[----:B-1----:R-:W-:Y:S05]  /*8d80*/  @!P0 NANOSLEEP.SYNCS 0x989680 ;  /* 0x009896800000895d */ /* 0x002fea0003900000 */
[----:B------:R-:W1:Y:S02]  /*8d90*/  @!P0 SYNCS.PHASECHK.TRANS64 P0, [R7+URZ], R4 ;  /* 0x00000004070085a7 */ /* 0x000e64000800007f */
[----:B-1----:R-:W-:Y:S05]  /*8da0*/  @!P0 BRA `(.L_x_177) ;  /* 0xfffffffc00f08947 */ /* 0x002fea000383ffff */
[----:B------:R-:W-:Y:S05]  /*8db0*/  BRA `(.L_x_231) ;  /* 0xffffffe800d87947 */ /* 0x000fea000383ffff */
.L_x_178:
[----:B0-----:R0:W1:Y:S02]  /*8dc0*/  SYNCS.PHASECHK.TRANS64.TRYWAIT P0, [R6+URZ], R3 ;  /* 0x00000003060075a7 */ /* 0x001064000800017f */
[----:B-1----:R-:W-:Y:S05]  /*8dd0*/  @!P0 NANOSLEEP.SYNCS 0x989680 ;  /* 0x009896800000895d */ /* 0x002fea0003900000 */
[----:B------:R-:W1:Y:S02]  /*8de0*/  @!P0 SYNCS.PHASECHK.TRANS64 P0, [R6+URZ], R3 ;  /* 0x00000003060085a7 */ /* 0x000e64000800007f */
[----:B-1----:R-:W-:Y:S05]  /*8df0*/  @!P0 BRA `(.L_x_178) ;  /* 0xfffffffc00f08947 */ /* 0x002fea000383ffff */
[----:B------:R-:W-:Y:S05]  /*8e00*/  BRA `(.L_x_232) ;  /* 0xffffffe800e87947 */ /* 0x000fea000383ffff */
.L_x_179:
[----:B0-----:R0:W1:Y:S02]  /*8e10*/  SYNCS.PHASECHK.TRANS64.TRYWAIT P0, [R7+URZ], R4 ;  /* 0x00000004070075a7 */ /* 0x001064000800017f */
[----:B-1----:R-:W-:Y:S05]  /*8e20*/  @!P0 NANOSLEEP.SYNCS 0x989680 ;  /* 0x009896800000895d */ /* 0x002fea0003900000 */
[----:B------:R-:W1:Y:S02]  /*8e30*/  @!P0 SYNCS.PHASECHK.TRANS64 P0, [R7+URZ], R4 ;  /* 0x00000004070085a7 */ /* 0x000e64000800007f */
[----:B-1----:R-:W-:Y:S05]  /*8e40*/  @!P0 BRA `(.L_x_179) ;  /* 0xfffffffc00f08947 */ /* 0x002fea000383ffff */
[----:B------:R-:W-:Y:S05]  /*8e50*/  BRA `(.L_x_233) ;  /* 0xffffffe800f87947 */ /* 0x000fea000383ffff */
.L_x_180:
[----:B0-----:R0:W1:Y:S02]  /*8e60*/  SYNCS.PHASECHK.TRANS64.TRYWAIT P0, [R6+URZ], R3 ;  /* 0x00000003060075a7 */ /* 0x001064000800017f */
[----:B-1----:R-:W-:Y:S05]  /*8e70*/  @!P0 NANOSLEEP.SYNCS 0x989680 ;  /* 0x009896800000895d */ /* 0x002fea0003900000 */
[----:B------:R-:W1:Y:S02]  /*8e80*/  @!P0 SYNCS.PHASECHK.TRANS64 P0, [R6+URZ], R3 ;  /* 0x00000003060085a7 */ /* 0x000e64000800007f */
[----:B-1----:R-:W-:Y:S05]  /*8e90*/  @!P0 BRA `(.L_x_180) ;  /* 0xfffffffc00f08947 */ /* 0x002fea000383ffff */
[----:B------:R-:W-:Y:S05]  /*8ea0*/  BRA `(.L_x_234) ;  /* 0xffffffec00087947 */ /* 0x000fea000383ffff */
.L_x_181:
[----:B0-----:R0:W1:Y:S02]  /*8eb0*/  SYNCS.PHASECHK.TRANS64.TRYWAIT P0, [R7+URZ], R4 ;  /* 0x00000004070075a7 */ /* 0x001064000800017f */
[----:B-1----:R-:W-:Y:S05]  /*8ec0*/  @!P0 NANOSLEEP.SYNCS 0x989680 ;  /* 0x009896800000895d */ /* 0x002fea0003900000 */
[----:B------:R-:W1:Y:S02]  /*8ed0*/  @!P0 SYNCS.PHASECHK.TRANS64 P0, [R7+URZ], R4 ;  /* 0x00000004070085a7 */ /* 0x000e64000800007f */
[----:B-1----:R-:W-:Y:S05]  /*8ee0*/  @!P0 BRA `(.L_x_181) ;  /* 0xfffffffc00f08947 */ /* 0x002fea000383ffff */
[----:B------:R-:W-:Y:S05]  /*8ef0*/  BRA `(.L_x_235) ;  /* 0xffffffec00187947 */ /* 0x000fea000383ffff */
.L_x_182:
[----:B0-----:R0:W1:Y:S02]  /*8f00*/  SYNCS.PHASECHK.TRANS64.TRYWAIT P0, [R6+URZ], R3 ;  /* 0x00000003060075a7 */ /* 0x001064000800017f */
[----:B-1----:R-:W-:Y:S05]  /*8f10*/  @!P0 NANOSLEEP.SYNCS 0x989680 ;  /* 0x009896800000895d */ /* 0x002fea0003900000 */
[----:B------:R-:W1:Y:S02]  /*8f20*/  @!P0 SYNCS.PHASECHK.TRANS64 P0, [R6+URZ], R3 ;  /* 0x00000003060085a7 */ /* 0x000e64000800007f */
[----:B-1----:R-:W-:Y:S05]  /*8f30*/  @!P0 BRA `(.L_x_182) ;  /* 0xfffffffc00f08947 */ /* 0x002fea000383ffff */
[----:B------:R-:W-:Y:S05]  /*8f40*/  BRA `(.L_x_236) ;  /* 0xffffffec00287947 */ /* 0x000fea000383ffff */
.L_x_183:
[----:B0-----:R0:W1:Y:S02]  /*8f50*/  SYNCS.PHASECHK.TRANS64.TRYWAIT P0, [R7+URZ], R4 ;  /* 0x00000004070075a7 */ /* 0x001064000800017f */
[----:B-1----:R-:W-:Y:S05]  /*8f60*/  @!P0 NANOSLEEP.SYNCS 0x989680 ;  /* 0x009896800000895d */ /* 0x002fea0003900000 */
[----:B------:R-:W1:Y:S02]  /*8f70*/  @!P0 SYNCS.PHASECHK.TRANS64 P0, [R7+URZ], R4 ;  /* 0x00000004070085a7 */ /* 0x000e64000800007f */
[----:B-1----:R-:W-:Y:S05]  /*8f80*/  @!P0 BRA `(.L_x_183) ;  /* 0xfffffffc00f08947 */ /* 0x002fea000383ffff */
[----:B------:R-:W-:Y:S05]  /*8f90*/  BRA `(.L_x_237) ;  /* 0xffffffec00387947 */ /* 0x000fea000383ffff */
.L_x_184:
[----:B0-----:R0:W1:Y:S02]  /*8fa0*/  SYNCS.PHASECHK.TRANS64.TRYWAIT P0, [R6+URZ], R3 ;  /* 0x00000003060075a7 */ /* 0x001064000800017f */
[----:B-1----:R-:W-:Y:S05]  /*8fb0*/  @!P0 NANOSLEEP.SYNCS 0x989680 ;  /* 0x009896800000895d */ /* 0x002fea0003900000 */
[----:B------:R-:W1:Y:S02]  /*8fc0*/  @!P0 SYNCS.PHASECHK.TRANS64 P0, [R6+URZ], R3 ;  /* 0x00000003060085a7 */ /* 0x000e64000800007f */
[----:B-1----:R-:W-:Y:S05]  /*8fd0*/  @!P0 BRA `(.L_x_184) ;  /* 0xfffffffc00f08947 */ /* 0x002fea000383ffff */
[----:B------:R-:W-:Y:S05]  /*8fe0*/  BRA `(.L_x_238) ;  /* 0xffffffec00487947 */ /* 0x000fea000383ffff */
.L_x_185:
[----:B0-----:R0:W1:Y:S02]  /*8ff0*/  SYNCS.PHASECHK.TRANS64.TRYWAIT P0, [R7+URZ], R4 ;  /* 0x00000004070075a7 */ /* 0x001064000800017f */
[----:B-1----:R-:W-:Y:S05]  /*9000*/  @!P0 NANOSLEEP.SYNCS 0x989680 ;  /* 0x009896800000895d */ /* 0x002fea0003900000 */
[----:B------:R-:W1:Y:S02]  /*9010*/  @!P0 SYNCS.PHASECHK.TRANS64 P0, [R7+URZ], R4 ;  /* 0x00000004070085a7 */ /* 0x000e64000800007f */
[----:B-1----:R-:W-:Y:S05]  /*9020*/  @!P0 BRA `(.L_x_185) ;  /* 0xfffffffc00f08947 */ /* 0x002fea000383ffff */
[----:B------:R-:W-:Y:S05]  /*9030*/  BRA `(.L_x_239) ;  /* 0xffffffec00587947 */ /* 0x000fea000383ffff */
.L_x_186:
[----:B0-----:R0:W1:Y:S02]  /*9040*/  SYNCS.PHASECHK.TRANS64.TRYWAIT P0, [R6+URZ], R3 ;  /* 0x00000003060075a7 */ /* 0x001064000800017f */
[----:B-1----:R-:W-:Y:S05]  /*9050*/  @!P0 NANOSLEEP.SYNCS 0x989680 ;  /* 0x009896800000895d */ /* 0x002fea0003900000 */
[----:B------:R-:W1:Y:S02]  /*9060*/  @!P0 SYNCS.PHASECHK.TRANS64 P0, [R6+URZ], R3 ;  /* 0x00000003060085a7 */ /* 0x000e64000800007f */
[----:B-1----:R-:W-:Y:S05]  /*9070*/  @!P0 BRA `(.L_x_186) ;  /* 0xfffffffc00f08947 */ /* 0x002fea000383ffff */
[----:B------:R-:W-:Y:S05]  /*9080*/  BRA `(.L_x_240) ;  /* 0xffffffec00687947 */ /* 0x000fea000383ffff */
.L_x_187:
[----:B0-----:R0:W1:Y:S02]  /*9090*/  SYNCS.PHASECHK.TRANS64.TRYWAIT P0, [R7+URZ], R4 ;  /* 0x00000004070075a7 */ /* 0x001064000800017f */
[----:B-1----:R-:W-:Y:S05]  /*90a0*/  @!P0 NANOSLEEP.SYNCS 0x989680 ;  /* 0x009896800000895d */ /* 0x002fea0003900000 */
[----:B------:R-:W1:Y:S02]  /*90b0*/  @!P0 SYNCS.PHASECHK.TRANS64 P0, [R7+URZ], R4 ;  /* 0x00000004070085a7 */ /* 0x000e64000800007f */
[----:B-1----:R-:W-:Y:S05]  /*90c0*/  @!P0 BRA `(.L_x_187) ;  /* 0xfffffffc00f08947 */ /* 0x002fea000383ffff */
[----:B------:R-:W-:Y:S05]  /*90d0*/  BRA `(.L_x_241) ;  /* 0xffffffec00787947 */ /* 0x000fea000383ffff */
.L_x_188:
[----:B0-----:R0:W1:Y:S02]  /*90e0*/  SYNCS.PHASECHK.TRANS64.TRYWAIT P0, [R6+URZ], R3 ;  /* 0x00000003060075a7 */ /* 0x001064000800017f */
[----:B-1----:R-:W-:Y:S05]  /*90f0*/  @!P0 NANOSLEEP.SYNCS 0x989680 ;  /* 0x009896800000895d */ /* 0x002fea0003900000 */
[----:B------:R-:W1:Y:S02]  /*9100*/  @!P0 SYNCS.PHASECHK.TRANS64 P0, [R6+URZ], R3 ;  /* 0x00000003060085a7 */ /* 0x000e64000800007f */
[----:B-1----:R-:W-:Y:S05]  /*9110*/  @!P0 BRA `(.L_x_188) ;  /* 0xfffffffc00f08947 */ /* 0x002fea000383ffff */
[----:B------:R-:W-:Y:S05]  /*9120*/  BRA `(.L_x_242) ;  /* 0xffffffec00887947 */ /* 0x000fea000383ffff */
.L_x_189:
[----:B0-----:R0:W1:Y:S02]  /*9130*/  SYNCS.PHASECHK.TRANS64.TRYWAIT P0, [R7+URZ], R4 ;  /* 0x00000004070075a7 */ /* 0x001064000800017f */
[----:B-1----:R-:W-:Y:S05]  /*9140*/  @!P0 NANOSLEEP.SYNCS 0x989680 ;  /* 0x009896800000895d */ /* 0x002fea0003900000 */
[----:B------:R-:W1:Y:S02]  /*9150*/  @!P0 SYNCS.PHASECHK.TRANS64 P0, [R7+URZ], R4 ;  /* 0x00000004070085a7 */ /* 0x000e64000800007f */
[----:B-1----:R-:W-:Y:S05]  /*9160*/  @!P0 BRA `(.L_x_189) ;  /* 0xfffffffc00f08947 */ /* 0x002fea000383ffff */
[----:B------:R-:W-:Y:S05]  /*9170*/  BRA `(.L_x_243) ;  /* 0xffffffec00987947 */ /* 0x000fea000383ffff */
.L_x_190:
[----:B0-----:R0:W1:Y:S02]  /*9180*/  SYNCS.PHASECHK.TRANS64.TRYWAIT P0, [R6+URZ], R3 ;  /* 0x00000003060075a7 */ /* 0x001064000800017f */
[----:B-1----:R-:W-:Y:S05]  /*9190*/  @!P0 NANOSLEEP.SYNCS 0x989680 ;  /* 0x009896800000895d */ /* 0x002fea0003900000 */
[----:B------:R-:W1:Y:S02]  /*91a0*/  @!P0 SYNCS.PHASECHK.TRANS64 P0, [R6+URZ], R3 ;  /* 0x00000003060085a7 */ /* 0x000e64000800007f */
[----:B-1----:R-:W-:Y:S05]  /*91b0*/  @!P0 BRA `(.L_x_190) ;  /* 0xfffffffc00f08947 */ /* 0x002fea000383ffff */
[----:B------:R-:W-:Y:S05]  /*91c0*/  BRA `(.L_x_244) ;  /* 0xffffffec00a87947 */ /* 0x000fea000383ffff */
.L_x_191:
[----:B0-----:R0:W1:Y:S02]  /*91d0*/  SYNCS.PHASECHK.TRANS64.TRYWAIT P0, [R7+URZ], R4 ;  /* 0x00000004070075a7 */ /* 0x001064000800017f */
[----:B-1----:R-:W-:Y:S05]  /*91e0*/  @!P0 NANOSLEEP.SYNCS 0x989680 ;  /* 0x009896800000895d */ /* 0x002fea0003900000 */
[----:B------:R-:W1:Y:S02]  /*91f0*/  @!P0 SYNCS.PHASECHK.TRANS64 P0, [R7+URZ], R4 ;  /* 0x00000004070085a7 */ /* 0x000e64000800007f */
[----:B-1----:R-:W-:Y:S05]  /*9200*/  @!P0 BRA `(.L_x_191) ;  /* 0xfffffffc00f08947 */ /* 0x002fea000383ffff */
[----:B------:R-:W-:Y:S05]  /*9210*/  BRA `(.L_x_245) ;  /* 0xffffffec00b87947 */ /* 0x000fea000383ffff */
.L_x_192:
[----:B-1----:R1:W2:Y:S02]  /*9220*/  SYNCS.PHASECHK.TRANS64.TRYWAIT P0, [R6+URZ], R3 ;  /* 0x00000003060075a7 */ /* 0x0022a4000800017f */
[----:B--2---:R-:W-:Y:S05]  /*9230*/  @!P0 NANOSLEEP.SYNCS 0x989680 ;  /* 0x009896800000895d */ /* 0x004fea0003900000 */
[----:B------:R-:W2:Y:S02]  /*9240*/  @!P0 SYNCS.PHASECHK.TRANS64 P0, [R6+URZ], R3 ;  /* 0x00000003060085a7 */ /* 0x000ea4000800007f */
[----:B--2---:R-:W-:Y:S05]  /*9250*/  @!P0 BRA `(.L_x_192) ;  /* 0xfffffffc00f08947 */ /* 0x004fea000383ffff */
[----:B------:R-:W-:Y:S05]  /*9260*/  BRA `(.L_x_246) ;  /* 0xffffffec00c07947 */ /* 0x000fea000383ffff */
.L_x_247:
[----:B------:R-:W-:-:S00]  /*9270*/  BRA `(.L_x_247) ;  /* 0xfffffffc00fc7947 */ /* 0x000fc0000383ffff */
[----:B------:R-:W-:-:S00]  /*9280*/  NOP ;  /* 0x0000000000007918 */ /* 0x000fc00000000000 */
[----:B------:R-:W-:-:S00]  /*9290*/  NOP ;  /* 0x0000000000007918 */ /* 0x000fc00000000000 */
[----:B------:R-:W-:-:S00]  /*92a0*/  NOP ;  /* 0x0000000000007918 */ /* 0x000fc00000000000 */
[----:B------:R-:W-:-:S00]  /*92b0*/  NOP ;  /* 0x0000000000007918 */ /* 0x000fc00000000000 */
[----:B------:R-:W-:-:S00]  /*92c0*/  NOP ;  /* 0x0000000000007918 */ /* 0x000fc00000000000 */
[----:B------:R-:W-:-:S00]  /*92d0*/  NOP ;  /* 0x0000000000007918 */ /* 0x000fc00000000000 */
[----:B------:R-:W-:-:S00]  /*92e0*/  NOP ;  /* 0x0000000000007918 */ /* 0x000fc00000000000 */
[----:B------:R-:W-:-:S00]  /*92f0*/  NOP ;  /* 0x0000000000007918 */ /* 0x000fc00000000000 */
.L_x_248:


//--------------------- .nv.global.init           --------------------------
	.section	.nv.global.init,"aw",@progbits
.nv.global.init:
	.type		$str$22,@object
	.size		$str$22,($str$23 - $str$22)
$str$22:
        /*0000*/ 	.byte	0x6b, 0x5f, 0x74, 0x69, 0x6c, 0x65, 0x5f, 0x63, 0x6f, 0x75, 0x6e, 0x74, 0x20, 0x3e, 0x3d, 0x20
        /*0010*/ 	.byte	0x31, 0x00
	.type		$str$23,@object
	.size		$str$23,(__unnamed_1 - $str$23)
$str$23:
        /*0012*/ 	.byte	0x2f, 0x74, 0x6d, 0x70, 0x2f, 0x63, 0x75, 0x74, 0x6c, 0x61, 0x73, 0x73, 0x5f, 0x73, 0x77, 0x65
        /*0022*/ 	.byte	0x65, 0x70, 0x5f, 0x73, 0x72, 0x63, 0x2f, 0x69, 0x6e, 0x63, 0x6c, 0x75, 0x64, 0x65, 0x2f, 0x63
        /*0032*/ 	.byte	0x75, 0x74, 0x6c, 0x61, 0x73, 0x73, 0x2f, 0x67, 0x65, 0x6d, 0x6d, 0x2f, 0x63, 0x6f, 0x6c, 0x6c
        /*0042*/ 	.byte	0x65, 0x63, 0x74, 0x69, 0x76, 0x65, 0x2f, 0x73, 0x6d, 0x39, 0x30, 0x5f, 0x6d, 0x6d, 0x61, 0x5f
        /*0052*/ 	.byte	0x74, 0x6d, 0x61, 0x5f, 0x67, 0x6d, 0x6d, 0x61, 0x5f, 0x73, 0x73, 0x5f, 0x77, 0x61, 0x72, 0x70
        /*0062*/ 	.byte	0x73, 0x70, 0x65, 0x63, 0x69, 0x61, 0x6c, 0x69, 0x7a, 0x65, 0x64, 0x2e, 0x68, 0x70, 0x70, 0x00
	.type		__unnamed_1,@object
	.size		__unnamed_1,(.L_0 - __unnamed_1)
__unnamed_1:
        /*0072*/ 	.byte	0x76, 0x6f, 0x69, 0x64, 0x20, 0x63, 0x75, 0x74, 0x6c, 0x61, 0x73, 0x73, 0x3a, 0x3a, 0x67, 0x65
        /* <DEDUP_REMOVED lines=179> */
        /*0bb2*/ 	.byte	0x74, 0x69, 0x74, 0x79, 0x5d, 0x00
.L_0:


//--------------------- .nv.shared._ZN7cutlass13device_kernelINS_4gemm6kernel13GemmUniversalIN4cute5tupleIJiiiiEEENS1_10collective13CollectiveMmaINS1_34MainloopSm90TmaGmmaWarpSpecializedILi45ENS5_IJNS4_1CILi1EEESB_SB_EEENS1_32KernelTmaWarpSpecializedPingpongEEENS5_IJNSA_ILi64EEENSA_ILi96EEENSA_ILi16EEEEEENS_6half_tENS5_IJlSB_lEEESJ_SK_NS4_8TiledMMAINS4_8MMA_AtomIJNS4_4SM904GMMA25MMA_64x96x16_F32F16F16_SSILNSO_5MajorE0ELSQ_0ELNSO_7ScaleInE1ELSR_1EEEEEENS4_6LayoutISC_NS5_IJNSA_ILi0EEESV_SV_EEEEENS5_IJNS4_10UnderscoreESY_SY_EEEEENS4_13SM90_TMA_LOADENS4_14ComposedLayoutINS4_7SwizzleILi1ELi4ELi3EEENS4_18smem_ptr_flag_bitsILi16EEENSU_INS5_IJNSA_ILi8EEESH_EEENS5_IJSH_SB_EEEEEEEvNS4_8identityES11_S1B_vS1C_EENS_8epilogue10collective6detail29Sm90TmaWarpSpecializedAdapterINS1F_15DefaultEpilogueISJ_SK_SK_NS1E_6thread17LinearCombinationISJ_Li1EffLNS1J_9ScaleType4KindE0ELNS_15FloatRoundStyleE2ESJ_EENS1_15EpilogueDefaultEEEEEvvEEEEvNT_6ParamsE --------------------------
	.section	.nv.shared._ZN7cutlass13device_kernelINS_4gemm6kernel13GemmUniversalIN4cute5tupleIJiiiiEEENS1_10collective13CollectiveMmaINS1_34MainloopSm90TmaGmmaWarpSpecializedILi45ENS5_IJNS4_1CILi1EEESB_SB_EEENS1_32KernelTmaWarpSpecializedPingpongEEENS5_IJNSA_ILi64EEENSA_ILi96EEENSA_ILi16EEEEEENS_6half_tENS5_IJlSB_lEEESJ_SK_NS4_8TiledMMAINS4_8MMA_AtomIJNS4_4SM904GMMA25MMA_64x96x16_F32F16F16_SSILNSO_5MajorE0ELSQ_0ELNSO_7ScaleInE1ELSR_1EEEEEENS4_6LayoutISC_NS5_IJNSA_ILi0EEESV_SV_EEEEENS5_IJNS4_10UnderscoreESY_SY_EEEEENS4_13SM90_TMA_LOADENS4_14ComposedLayoutINS4_7SwizzleILi1ELi4ELi3EEENS4_18smem_ptr_flag_bitsILi16EEENSU_INS5_IJNSA_ILi8EEESH_EEENS5_IJSH_SB_EEEEEEEvNS4_8identityES11_S1B_vS1C_EENS_8epilogue10collective6detail29Sm90TmaWarpSpecializedAdapterINS1F_15DefaultEpilogueISJ_SK_SK_NS1E_6thread17LinearCombinationISJ_Li1EffLNS1J_9ScaleType4KindE0ELNS_15FloatRoundStyleE2ESJ_EENS1_15EpilogueDefaultEEEEEvvEEEEvNT_6ParamsE,"aw",@nobits
	.sectionflags	@""
	.align	16
	.zero		1024


//--------------------- .nv.shared.reserved.0     --------------------------
	.section	.nv.shared.reserved.0,"aw",@nobits
	.weak		__nv_reservedSMEM_offset_0_alias
	.size		__nv_reservedSMEM_offset_0_alias, 0, 0
	.other		__nv_reservedSMEM_offset_0_alias,@"STO_CUDA_RESERVED_SHARED STV_DEFAULT"
__nv_reservedSMEM_offset_0_alias:
	.zero		0


//--------------------- .nv.global                --------------------------
	.section	.nv.global,"aw",@nobits
.nv.global:
	.type		_ZN40_INTERNAL_7841f723_4_k_cu_ef356c1e_136244cute1_E,@object
	.size		_ZN40_INTERNAL_7841f723_4_k_cu_ef356c1e_136244cute1_E,(_ZN40_INTERNAL_7841f723_4_k_cu_ef356c1e_136244cuda3std3__45__cpo6cbeginE - _ZN40_INTERNAL_7841f723_4_k_cu_ef356c1e_136244cute1_E)
_ZN40_INTERNAL_7841f723_4_k_cu_ef356c1e_136244cute1_E:
	.zero		1
	.type		_ZN40_INTERNAL_7841f723_4_k_cu_ef356c1e_136244cuda3std3__45__cpo6cbeginE,@object
	.size		_ZN40_INTERNAL_7841f723_4_k_cu_ef356c1e_136244cuda3std3__45__cpo6cbeginE,(_ZN40_INTERNAL_7841f723_4_k_cu_ef356c1e_136244cuda3std3__48in_placeE - _ZN40_INTERNAL_7841f723_4_k_cu_ef356c1e_136244cuda3std3__45__cpo6cbeginE)
_ZN40_INTERNAL_7841f723_4_k_cu_ef356c1e_136244cuda3std3__45__cpo6cbeginE:
	.zero		1
	.type		_ZN40_INTERNAL_7841f723_4_k_cu_ef356c1e_136244cuda3std3__48in_placeE,@object
	.size		_ZN40_INTERNAL_7841f723_4_k_cu_ef356c1e_136244cuda3std3__48in_placeE,(_ZN40_INTERNAL_7841f723_4_k_cu_ef356c1e_136244cuda3std6ranges3__45__cpo9iter_moveE - _ZN40_INTERNAL_7841f723_4_k_cu_ef356c1e_136244cuda3std3__48in_placeE)
_ZN40_INTERNAL_7841f723_4_k_cu_ef356c1e_136244cuda3std3__48in_placeE:
	.zero		1
	.type		_ZN40_INTERNAL_7841f723_4_k_cu_ef356c1e_136244cuda3std6ranges3__45__cpo9iter_moveE,@object
	.size		_ZN40_INTERNAL_7841f723_4_k_cu_ef356c1e_136244cuda3std6ranges3__45__cpo9iter_moveE,(_ZN40_INTERNAL_7841f723_4_k_cu_ef356c1e_136244cuda3std3__45__cpo5beginE - _ZN40_INTERNAL_7841f723_4_k_cu_ef356c1e_136244cuda3std6ranges3__45__cpo9iter_moveE)
_ZN40_INTERNAL_7841f723_4_k_cu_ef356c1e_136244cuda3std6ranges3__45__cpo9iter_moveE:
	.zero		1
	.type		_ZN40_INTERNAL_7841f723_4_k_cu_ef356c1e_136244cuda3std3__45__cpo5beginE,@object
	.size		_ZN40_INTERNAL_7841f723_4_k_cu_ef356c1e_136244cuda3std3__45__cpo5beginE,(_ZN40_INTERNAL_7841f723_4_k_cu_ef356c1e_136244cuda3std3__442_GLOBAL__N__7841f723_4_k_cu_ef356c1e_136246ignoreE - _ZN40_INTERNAL_7841f723_4_k_cu_ef356c1e_136244cuda3std3__45__cpo5beginE)
_ZN40_INTERNAL_7841f723_4_k_cu_ef356c1e_136244cuda3std3__45__cpo5beginE:
	.zero		1
	.type		_ZN40_INTERNAL_7841f723_4_k_cu_ef356c1e_136244cuda3std3__442_GLOBAL__N__7841f723_4_k_cu_ef356c1e_136246ignoreE,@object
	.size		_ZN40_INTERNAL_7841f723_4_k_cu_ef356c1e_136244cuda3std3__442_GLOBAL__N__7841f723_4_k_cu_ef356c1e_136246ignoreE,(_ZN40_INTERNAL_7841f723_4_k_cu_ef356c1e_136244cute7productE - _ZN40_INTERNAL_7841f723_4_k_cu_ef356c1e_136244cuda3std3__442_GLOBAL__N__7841f723_4_k_cu_ef356c1e_136246ignoreE)
_ZN40_INTERNAL_7841f723_4_k_cu_ef356c1e_136244cuda3std3__442_GLOBAL__N__7841f723_4_k_cu_ef356c1e_136246ignoreE:
	.zero		1
	.type		_ZN40_INTERNAL_7841f723_4_k_cu_ef356c1e_136244cute7productE,@object
	.size		_ZN40_INTERNAL_7841f723_4_k_cu_ef356c1e_136244cute7productE,(_ZN40_INTERNAL_7841f723_4_k_cu_ef356c1e_136244cuda3std3__45__cpo3endE - _ZN40_INTERNAL_7841f723_4_k_cu_ef356c1e_136244cute7productE)
_ZN40_INTERNAL_7841f723_4_k_cu_ef356c1e_136244cute7productE:
	.zero		1
	.type		_ZN40_INTERNAL_7841f723_4_k_cu_ef356c1e_136244cuda3std3__45__cpo3endE,@object
	.size		_ZN40_INTERNAL_7841f723_4_k_cu_ef356c1e_136244cuda3std3__45__cpo3endE,(_ZN40_INTERNAL_7841f723_4_k_cu_ef356c1e_136244cuda3std3__419piecewise_constructE - _ZN40_INTERNAL_7841f723_4_k_cu_ef356c1e_136244cuda3std3__45__cpo3endE)
_ZN40_INTERNAL_7841f723_4_k_cu_ef356c1e_136244cuda3std3__45__cpo3endE:
	.zero		1
	.type		_ZN40_INTERNAL_7841f723_4_k_cu_ef356c1e_136244cuda3std3__419piecewise_constructE,@object
	.size		_ZN40_INTERNAL_7841f723_4_k_cu_ef356c1e_136244cuda3std3__419piecewise_constructE,(_ZN40_INTERNAL_7841f723_4_k_cu_ef356c1e_136244cuda3std3__45__cpo4cendE - _ZN40_INTERNAL_7841f723_4_k_cu_ef356c1e_136244cuda3std3__419piecewise_constructE)
_ZN40_INTERNAL_7841f723_4_k_cu_ef356c1e_136244cuda3std3__419piecewise_constructE:
	.zero		1
	.type		_ZN40_INTERNAL_7841f723_4_k_cu_ef356c1e_136244cuda3std3__45__cpo4cendE,@object
	.size		_ZN40_INTERNAL_7841f723_4_k_cu_ef356c1e_136244cuda3std3__45__cpo4cendE,(_ZN40_INTERNAL_7841f723_4_k_cu_ef356c1e_136244cuda3std6ranges3__45__cpo4swapE - _ZN40_INTERNAL_7841f723_4_k_cu_ef356c1e_136244cuda3std3__45__cpo4cendE)
_ZN40_INTERNAL_7841f723_4_k_cu_ef356c1e_136244cuda3std3__45__cpo4cendE:
	.zero		1
	.type		_ZN40_INTERNAL_7841f723_4_k_cu_ef356c1e_136244cuda3std6ranges3__45__cpo4swapE,@object
	.size		_ZN40_INTERNAL_7841f723_4_k_cu_ef356c1e_136244cuda3std6ranges3__45__cpo4swapE,(.L_8 - _ZN40_INTERNAL_7841f723_4_k_cu_ef356c1e_136244cuda3std6ranges3__45__cpo4swapE)
_ZN40_INTERNAL_7841f723_4_k_cu_ef356c1e_136244cuda3std6ranges3__45__cpo4swapE:
	.zero		1
.L_8:


//--------------------- .nv.constant0._ZN7cutlass13device_kernelINS_4gemm6kernel13GemmUniversalIN4cute5tupleIJiiiiEEENS1_10collective13CollectiveMmaINS1_34MainloopSm90TmaGmmaWarpSpecializedILi45ENS5_IJNS4_1CILi1EEESB_SB_EEENS1_32KernelTmaWarpSpecializedPingpongEEENS5_IJNSA_ILi64EEENSA_ILi96EEENSA_ILi16EEEEEENS_6half_tENS5_IJlSB_lEEESJ_SK_NS4_8TiledMMAINS4_8MMA_AtomIJNS4_4SM904GMMA25MMA_64x96x16_F32F16F16_SSILNSO_5MajorE0ELSQ_0ELNSO_7ScaleInE1ELSR_1EEEEEENS4_6LayoutISC_NS5_IJNSA_ILi0EEESV_SV_EEEEENS5_IJNS4_10UnderscoreESY_SY_EEEEENS4_13SM90_TMA_LOADENS4_14ComposedLayoutINS4_7SwizzleILi1ELi4ELi3EEENS4_18smem_ptr_flag_bitsILi16EEENSU_INS5_IJNSA_ILi8EEESH_EEENS5_IJSH_SB_EEEEEEEvNS4_8identityES11_S1B_vS1C_EENS_8epilogue10collective6detail29Sm90TmaWarpSpecializedAdapterINS1F_15DefaultEpilogueISJ_SK_SK_NS1E_6thread17LinearCombinationISJ_Li1EffLNS1J_9ScaleType4KindE0ELNS_15FloatRoundStyleE2ESJ_EENS1_15EpilogueDefaultEEEEEvvEEEEvNT_6ParamsE --------------------------
	.section	.nv.constant0._ZN7cutlass13device_kernelINS_4gemm6kernel13GemmUniversalIN4cute5tupleIJiiiiEEENS1_10collective13CollectiveMmaINS1_34MainloopSm90TmaGmmaWarpSpecializedILi45ENS5_IJNS4_1CILi1EEESB_SB_EEENS1_32KernelTmaWarpSpecializedPingpongEEENS5_IJNSA_ILi64EEENSA_ILi96EEENSA_ILi16EEEEEENS_6half_tENS5_IJlSB_lEEESJ_SK_NS4_8TiledMMAINS4_8MMA_AtomIJNS4_4SM904GMMA25MMA_64x96x16_F32F16F16_SSILNSO_5MajorE0ELSQ_0ELNSO_7ScaleInE1ELSR_1EEEEEENS4_6LayoutISC_NS5_IJNSA_ILi0EEESV_SV_EEEEENS5_IJNS4_10UnderscoreESY_SY_EEEEENS4_13SM90_TMA_LOADENS4_14ComposedLayoutINS4_7SwizzleILi1ELi4ELi3EEENS4_18smem_ptr_flag_bitsILi16EEENSU_INS5_IJNSA_ILi8EEESH_EEENS5_IJSH_SB_EEEEEEEvNS4_8identityES11_S1B_vS1C_EENS_8epilogue10collective6detail29Sm90TmaWarpSpecializedAdapterINS1F_15DefaultEpilogueISJ_SK_SK_NS1E_6thread17LinearCombinationISJ_Li1EffLNS1J_9ScaleType4KindE0ELNS_15FloatRoundStyleE2ESJ_EENS1_15EpilogueDefaultEEEEEvvEEEEvNT_6ParamsE,"a",@progbits
	.sectionflags	@""
	.align	4
.nv.constant0._ZN7cutlass13device_kernelINS_4gemm6kernel13GemmUniversalIN4cute5tupleIJiiiiEEENS1_10collective13CollectiveMmaINS1_34MainloopSm90TmaGmmaWarpSpecializedILi45ENS5_IJNS4_1CILi1EEESB_SB_EEENS1_32KernelTmaWarpSpecializedPingpongEEENS5_IJNSA_ILi64EEENSA_ILi96EEENSA_ILi16EEEEEENS_6half_tENS5_IJlSB_lEEESJ_SK_NS4_8TiledMMAINS4_8MMA_AtomIJNS4_4SM904GMMA25MMA_64x96x16_F32F16F16_SSILNSO_5MajorE0ELSQ_0ELNSO_7ScaleInE1ELSR_1EEEEEENS4_6LayoutISC_NS5_IJNSA_ILi0EEESV_SV_EEEEENS5_IJNS4_10UnderscoreESY_SY_EEEEENS4_13SM90_TMA_LOADENS4_14ComposedLayoutINS4_7SwizzleILi1ELi4ELi3EEENS4_18smem_ptr_flag_bitsILi16EEENSU_INS5_IJNSA_ILi8EEESH_EEENS5_IJSH_SB_EEEEEEEvNS4_8identityES11_S1B_vS1C_EENS_8epilogue10collective6detail29Sm90TmaWarpSpecializedAdapterINS1F_15DefaultEpilogueISJ_SK_SK_NS1E_6thread17LinearCombinationISJ_Li1EffLNS1J_9ScaleType4KindE0ELNS_15FloatRoundStyleE2ESJ_EENS1_15EpilogueDefaultEEEEEvvEEEEvNT_6ParamsE:
	.zero		1664


//--------------------- SYMBOLS --------------------------

	.type		.nv.reservedSmem.offset0,@object
	.size		.nv.reservedSmem.offset0,0x4
	.type		__assertfail,@function
